// auto-generated by cutlass_sweep.conv — config: {"arch": "sm_100", "cluster_m": 2, "cluster_n": 1, "conv_kind": "fprop", "dtype": "bf16", "ndim": 2, "tile_k": 32, "tile_m": 64, "tile_n": 128}
#include "cutlass/cutlass.h"
#include "cute/tensor.hpp"
#include "cutlass/kernel_hardware_info.hpp"
#include "cutlass/conv/convolution.h"
#include "cutlass/conv/dispatch_policy.hpp"
#include "cutlass/conv/collective/collective_builder.hpp"
#include "cutlass/conv/kernel/conv_universal.hpp"
#include "cutlass/conv/device/conv_universal_adapter.hpp"
#include "cutlass/epilogue/collective/collective_builder.hpp"

using namespace cute;
using Elem = cutlass::bfloat16_t;
using Acc  = float;
using LayoutAB = cutlass::layout::TensorNHWC;
using LayoutC  = cutlass::layout::TensorNHWC;
constexpr auto ConvOp = cutlass::conv::Operator::kFprop;
using TileShape    = Shape<_64, _128, Shape<_32>>;
using ClusterShape = Shape<_2, _1, _1>;

using CollectiveEpilogue = typename cutlass::epilogue::collective::CollectiveBuilder<
    cutlass::arch::Sm100, cutlass::arch::OpClassTensorOp,
    TileShape, ClusterShape,
    cutlass::epilogue::collective::EpilogueTileAuto,
    Acc, Acc,
    Elem, LayoutC, 128 / cutlass::sizeof_bits<Elem>::value,
    Elem, LayoutC, 128 / cutlass::sizeof_bits<Elem>::value,
    cutlass::epilogue::collective::EpilogueScheduleAuto
  >::CollectiveOp;

using CollectiveMainloop = typename cutlass::conv::collective::CollectiveBuilder<
    cutlass::arch::Sm100, cutlass::arch::OpClassTensorOp, ConvOp,
    Elem, LayoutAB, 128 / cutlass::sizeof_bits<Elem>::value,
    Elem, LayoutAB, 128 / cutlass::sizeof_bits<Elem>::value,
    Acc,
    TileShape, ClusterShape,
    cutlass::conv::collective::StageCountAutoCarveout<
        static_cast<int>(sizeof(typename CollectiveEpilogue::SharedStorage))>,
    cutlass::conv::collective::KernelScheduleAuto
  >::CollectiveOp;

using ProblemShape = cutlass::conv::ConvProblemShape<
    ConvOp, CollectiveMainloop::DispatchPolicy::NumSpatialDimensions>;
using ConvKernel = cutlass::conv::kernel::ConvUniversal<
    ProblemShape, CollectiveMainloop, CollectiveEpilogue>;
using Conv = cutlass::conv::device::ConvUniversalAdapter<ConvKernel>;

auto* _anchor = &cutlass::device_kernel<ConvKernel>;


// ===== COMPILED SASS (sm_100a) =====

	.target	sm_100a

	.elftype	@"ET_EXEC"


//--------------------- .note.nv.tkinfo           --------------------------
	.section	.note.nv.tkinfo,"",@"SHT_NOTE"
	.sectionflags	@"SHF_NOTE_NV_TKINFO"
	.tkinfo
        /*0018*/ 	.word	0x00000002
        /*0030*/ 	.string	""
        /*0030*/ 	.string	"ptxas"
        /*0030*/ 	.string	"Cuda compilation tools, release 13.0, V13.0.88"
        /*0030*/ 	.string	"Build cuda_13.0.r13.0/compiler.36424714_0"
        /*0030*/ 	.string	"-arch sm_100a -m 64 "



//--------------------- .note.nv.cuinfo           --------------------------
	.section	.note.nv.cuinfo,"",@"SHT_NOTE"
	.sectionflags	@"SHF_NOTE_NV_CUINFO"
        /*0018*/ 	.short	0x0002
        /*001a*/ 	.short	0x0064
        /*001c*/ 	.short	0x0082
	.zero		2


//--------------------- .nv.info                  --------------------------
	.section	.nv.info,"",@"SHT_CUDA_INFO"
	.align	4


	//----- nvinfo : EIATTR_REGCOUNT
	.align		4
        /*0000*/ 	.byte	0x04, 0x2f
        /*0002*/ 	.short	(.L_19 - .L_18)
	.align		4
.L_18:
        /*0004*/ 	.word	index@(_ZN7cutlass13device_kernelINS_4conv6kernel13ConvUniversalINS1_16ConvProblemShapeILNS1_8OperatorE0ELi2EEENS1_10collective14CollectiveConvINS1_47MainloopSm100TmaUmmaWarpSpecializedImplicitGemmILS5_0ELi17ELi2ELi1ELi2EN4cute5tupleIJNSA_1CILi2EEENSC_ILi1EEESE_EEEEENSB_IJNSC_ILi64EEENSC_ILi128EEENSB_IJNSC_ILi32EEEEEEEEENS_10bfloat16_tESM_NSA_8TiledMMAINSA_8MMA_AtomIJNSA_20SM100_MMA_F16BF16_SSISM_SM_fLi64ELi128ELNSA_4UMMA5MajorE0ELSR_0ELNSQ_7ScaleInE0ELSS_0EEEEEENSA_6LayoutINSB_IJSE_SE_SE_EEENSB_IJNSC_ILi0EEESX_SX_EEEEENSB_IJNSA_10UnderscoreES10_S10_EEEEENS7_6detail27Sm100ImplicitGemmTileTraitsINSA_20SM90_TMA_LOAD_IM2COLENSA_14ComposedLayoutINSA_7SwizzleILi2ELi4ELi3EEENSA_18smem_ptr_flag_bitsILi16EEENSV_INSB_IJNSC_ILi8EEESJ_EEENSB_IJSJ_SE_EEEEEEEvEENS14_INSA_23SM90_TMA_LOAD_MULTICASTES1F_vEEEENS_8epilogue10collective18CollectiveEpilogueINS1K_23Sm100TmaWarpSpecializedILi4ELi2ELi16ELb1ELb0EEEJSL_NSB_IJNSV_ISH_SE_EENSV_ISJ_SE_EEEEESM_NSB_IJNSB_IJlllEEESE_SX_EEESM_S1T_NS1K_6fusion15FusionCallbacksIS1O_NS1U_17LinearCombinationISM_fSM_fLNS_15FloatRoundStyleE2EEESL_S1R_JEEENSA_5SM1004TMEM4LOAD26SM100_TMEM_LOAD_16dp256b4xES15_S1F_NSA_17SM75_U32x4_LDSM_NENSA_21SM90_TMA_STORE_IM2COLES1F_NSA_17SM90_U32x4_STSM_NENSA_39AutoVectorizingCopyWithAssumedAlignmentILi128EEEEEEvvEEEEvNT_6ParamsE)
        /*0008*/ 	.word	0x0000004e


	//----- nvinfo : EIATTR_FRAME_SIZE
	.align		4
.L_19:
        /*000c*/ 	.byte	0x04, 0x11
        /*000e*/ 	.short	(.L_21 - .L_20)
	.align		4
.L_20:
        /*0010*/ 	.word	index@($__internal_2_$__cuda_sm10x_tcgen05_guardrail_trap_unallocated_columns_being_dealloced)
        /*0014*/ 	.word	0x00000008


	//----- nvinfo : EIATTR_FRAME_SIZE
	.align		4
.L_21:
        /*0018*/ 	.byte	0x04, 0x11
        /*001a*/ 	.short	(.L_23 - .L_22)
	.align		4
.L_22:
        /*001c*/ 	.word	index@($__internal_1_$__cuda_sm10x_tcgen05_guardrail_trap_phase_invalid_during_alloc)
        /*0020*/ 	.word	0x00000008


	//----- nvinfo : EIATTR_FRAME_SIZE
	.align		4
.L_23:
        /*0024*/ 	.byte	0x04, 0x11
        /*0026*/ 	.short	(.L_25 - .L_24)
	.align		4
.L_24:
        /*0028*/ 	.word	index@($__internal_0_$__cuda_sm10x_tcgen05_guardrail_trap_col_being_dealloced_not_returned_by_alloc)
        /*002c*/ 	.word	0x00000008


	//----- nvinfo : EIATTR_FRAME_SIZE
	.align		4
.L_25:
        /*0030*/ 	.byte	0x04, 0x11
        /*0032*/ 	.short	(.L_27 - .L_26)
	.align		4
.L_26:
        /*0034*/ 	.word	index@(_ZN7cutlass13device_kernelINS_4conv6kernel13ConvUniversalINS1_16ConvProblemShapeILNS1_8OperatorE0ELi2EEENS1_10collective14CollectiveConvINS1_47MainloopSm100TmaUmmaWarpSpecializedImplicitGemmILS5_0ELi17ELi2ELi1ELi2EN4cute5tupleIJNSA_1CILi2EEENSC_ILi1EEESE_EEEEENSB_IJNSC_ILi64EEENSC_ILi128EEENSB_IJNSC_ILi32EEEEEEEEENS_10bfloat16_tESM_NSA_8TiledMMAINSA_8MMA_AtomIJNSA_20SM100_MMA_F16BF16_SSISM_SM_fLi64ELi128ELNSA_4UMMA5MajorE0ELSR_0ELNSQ_7ScaleInE0ELSS_0EEEEEENSA_6LayoutINSB_IJSE_SE_SE_EEENSB_IJNSC_ILi0EEESX_SX_EEEEENSB_IJNSA_10UnderscoreES10_S10_EEEEENS7_6detail27Sm100ImplicitGemmTileTraitsINSA_20SM90_TMA_LOAD_IM2COLENSA_14ComposedLayoutINSA_7SwizzleILi2ELi4ELi3EEENSA_18smem_ptr_flag_bitsILi16EEENSV_INSB_IJNSC_ILi8EEESJ_EEENSB_IJSJ_SE_EEEEEEEvEENS14_INSA_23SM90_TMA_LOAD_MULTICASTES1F_vEEEENS_8epilogue10collective18CollectiveEpilogueINS1K_23Sm100TmaWarpSpecializedILi4ELi2ELi16ELb1ELb0EEEJSL_NSB_IJNSV_ISH_SE_EENSV_ISJ_SE_EEEEESM_NSB_IJNSB_IJlllEEESE_SX_EEESM_S1T_NS1K_6fusion15FusionCallbacksIS1O_NS1U_17LinearCombinationISM_fSM_fLNS_15FloatRoundStyleE2EEESL_S1R_JEEENSA_5SM1004TMEM4LOAD26SM100_TMEM_LOAD_16dp256b4xES15_S1F_NSA_17SM75_U32x4_LDSM_NENSA_21SM90_TMA_STORE_IM2COLES1F_NSA_17SM90_U32x4_STSM_NENSA_39AutoVectorizingCopyWithAssumedAlignmentILi128EEEEEEvvEEEEvNT_6ParamsE)
        /*0038*/ 	.word	0x00000008


	//----- nvinfo : EIATTR_MIN_STACK_SIZE
	.align		4
.L_27:
        /*003c*/ 	.byte	0x04, 0x12
        /*003e*/ 	.short	(.L_29 - .L_28)
	.align		4
.L_28:
        /*0040*/ 	.word	index@(_ZN7cutlass13device_kernelINS_4conv6kernel13ConvUniversalINS1_16ConvProblemShapeILNS1_8OperatorE0ELi2EEENS1_10collective14CollectiveConvINS1_47MainloopSm100TmaUmmaWarpSpecializedImplicitGemmILS5_0ELi17ELi2ELi1ELi2EN4cute5tupleIJNSA_1CILi2EEENSC_ILi1EEESE_EEEEENSB_IJNSC_ILi64EEENSC_ILi128EEENSB_IJNSC_ILi32EEEEEEEEENS_10bfloat16_tESM_NSA_8TiledMMAINSA_8MMA_AtomIJNSA_20SM100_MMA_F16BF16_SSISM_SM_fLi64ELi128ELNSA_4UMMA5MajorE0ELSR_0ELNSQ_7ScaleInE0ELSS_0EEEEEENSA_6LayoutINSB_IJSE_SE_SE_EEENSB_IJNSC_ILi0EEESX_SX_EEEEENSB_IJNSA_10UnderscoreES10_S10_EEEEENS7_6detail27Sm100ImplicitGemmTileTraitsINSA_20SM90_TMA_LOAD_IM2COLENSA_14ComposedLayoutINSA_7SwizzleILi2ELi4ELi3EEENSA_18smem_ptr_flag_bitsILi16EEENSV_INSB_IJNSC_ILi8EEESJ_EEENSB_IJSJ_SE_EEEEEEEvEENS14_INSA_23SM90_TMA_LOAD_MULTICASTES1F_vEEEENS_8epilogue10collective18CollectiveEpilogueINS1K_23Sm100TmaWarpSpecializedILi4ELi2ELi16ELb1ELb0EEEJSL_NSB_IJNSV_ISH_SE_EENSV_ISJ_SE_EEEEESM_NSB_IJNSB_IJlllEEESE_SX_EEESM_S1T_NS1K_6fusion15FusionCallbacksIS1O_NS1U_17LinearCombinationISM_fSM_fLNS_15FloatRoundStyleE2EEESL_S1R_JEEENSA_5SM1004TMEM4LOAD26SM100_TMEM_LOAD_16dp256b4xES15_S1F_NSA_17SM75_U32x4_LDSM_NENSA_21SM90_TMA_STORE_IM2COLES1F_NSA_17SM90_U32x4_STSM_NENSA_39AutoVectorizingCopyWithAssumedAlignmentILi128EEEEEEvvEEEEvNT_6ParamsE)
        /*0044*/ 	.word	0x00000008
.L_29:


//--------------------- .nv.compat                --------------------------
	.section	.nv.compat,"",@"SHT_CUDA_COMPAT_INFO"
	.align	4
        /*0000*/ 	.byte	0x02, 0x09, 0x01, 0x00, 0x02, 0x02, 0x02, 0x00, 0x02, 0x05, 0x05, 0x00, 0x03, 0x07, 0x01, 0x01
        /*0010*/ 	.byte	0x02, 0x03, 0x01, 0x00, 0x02, 0x06, 0x01, 0x00, 0x04, 0x0b, 0x08, 0x00, 0x09, 0x00, 0x00, 0x00
        /*0020*/ 	.byte	0x00, 0x00, 0x00, 0x00


//--------------------- .nv.info._ZN7cutlass13device_kernelINS_4conv6kernel13ConvUniversalINS1_16ConvProblemShapeILNS1_8OperatorE0ELi2EEENS1_10collective14CollectiveConvINS1_47MainloopSm100TmaUmmaWarpSpecializedImplicitGemmILS5_0ELi17ELi2ELi1ELi2EN4cute5tupleIJNSA_1CILi2EEENSC_ILi1EEESE_EEEEENSB_IJNSC_ILi64EEENSC_ILi128EEENSB_IJNSC_ILi32EEEEEEEEENS_10bfloat16_tESM_NSA_8TiledMMAINSA_8MMA_AtomIJNSA_20SM100_MMA_F16BF16_SSISM_SM_fLi64ELi128ELNSA_4UMMA5MajorE0ELSR_0ELNSQ_7ScaleInE0ELSS_0EEEEEENSA_6LayoutINSB_IJSE_SE_SE_EEENSB_IJNSC_ILi0EEESX_SX_EEEEENSB_IJNSA_10UnderscoreES10_S10_EEEEENS7_6detail27Sm100ImplicitGemmTileTraitsINSA_20SM90_TMA_LOAD_IM2COLENSA_14ComposedLayoutINSA_7SwizzleILi2ELi4ELi3EEENSA_18smem_ptr_flag_bitsILi16EEENSV_INSB_IJNSC_ILi8EEESJ_EEENSB_IJSJ_SE_EEEEEEEvEENS14_INSA_23SM90_TMA_LOAD_MULTICASTES1F_vEEEENS_8epilogue10collective18CollectiveEpilogueINS1K_23Sm100TmaWarpSpecializedILi4ELi2ELi16ELb1ELb0EEEJSL_NSB_IJNSV_ISH_SE_EENSV_ISJ_SE_EEEEESM_NSB_IJNSB_IJlllEEESE_SX_EEESM_S1T_NS1K_6fusion15FusionCallbacksIS1O_NS1U_17LinearCombinationISM_fSM_fLNS_15FloatRoundStyleE2EEESL_S1R_JEEENSA_5SM1004TMEM4LOAD26SM100_TMEM_LOAD_16dp256b4xES15_S1F_NSA_17SM75_U32x4_LDSM_NENSA_21SM90_TMA_STORE_IM2COLES1F_NSA_17SM90_U32x4_STSM_NENSA_39AutoVectorizingCopyWithAssumedAlignmentILi128EEEEEEvvEEEEvNT_6ParamsE --------------------------
	.section	.nv.info._ZN7cutlass13device_kernelINS_4conv6kernel13ConvUniversalINS1_16ConvProblemShapeILNS1_8OperatorE0ELi2EEENS1_10collective14CollectiveConvINS1_47MainloopSm100TmaUmmaWarpSpecializedImplicitGemmILS5_0ELi17ELi2ELi1ELi2EN4cute5tupleIJNSA_1CILi2EEENSC_ILi1EEESE_EEEEENSB_IJNSC_ILi64EEENSC_ILi128EEENSB_IJNSC_ILi32EEEEEEEEENS_10bfloat16_tESM_NSA_8TiledMMAINSA_8MMA_AtomIJNSA_20SM100_MMA_F16BF16_SSISM_SM_fLi64ELi128ELNSA_4UMMA5MajorE0ELSR_0ELNSQ_7ScaleInE0ELSS_0EEEEEENSA_6LayoutINSB_IJSE_SE_SE_EEENSB_IJNSC_ILi0EEESX_SX_EEEEENSB_IJNSA_10UnderscoreES10_S10_EEEEENS7_6detail27Sm100ImplicitGemmTileTraitsINSA_20SM90_TMA_LOAD_IM2COLENSA_14ComposedLayoutINSA_7SwizzleILi2ELi4ELi3EEENSA_18smem_ptr_flag_bitsILi16EEENSV_INSB_IJNSC_ILi8EEESJ_EEENSB_IJSJ_SE_EEEEEEEvEENS14_INSA_23SM90_TMA_LOAD_MULTICASTES1F_vEEEENS_8epilogue10collective18CollectiveEpilogueINS1K_23Sm100TmaWarpSpecializedILi4ELi2ELi16ELb1ELb0EEEJSL_NSB_IJNSV_ISH_SE_EENSV_ISJ_SE_EEEEESM_NSB_IJNSB_IJlllEEESE_SX_EEESM_S1T_NS1K_6fusion15FusionCallbacksIS1O_NS1U_17LinearCombinationISM_fSM_fLNS_15FloatRoundStyleE2EEESL_S1R_JEEENSA_5SM1004TMEM4LOAD26SM100_TMEM_LOAD_16dp256b4xES15_S1F_NSA_17SM75_U32x4_LDSM_NENSA_21SM90_TMA_STORE_IM2COLES1F_NSA_17SM90_U32x4_STSM_NENSA_39AutoVectorizingCopyWithAssumedAlignmentILi128EEEEEEvvEEEEvNT_6ParamsE,"",@"SHT_CUDA_INFO"
	.sectionflags	@""
	.align	4


	//----- nvinfo : EIATTR_CUDA_API_VERSION
	.align		4
        /*0000*/ 	.byte	0x04, 0x37
        /*0002*/ 	.short	(.L_31 - .L_30)
.L_30:
        /*0004*/ 	.word	0x00000082


	//----- nvinfo : EIATTR_KPARAM_INFO
	.align		4
.L_31:
        /*0008*/ 	.byte	0x04, 0x17
        /*000a*/ 	.short	(.L_33 - .L_32)
.L_32:
        /*000c*/ 	.word	0x00000000
        /*0010*/ 	.short	0x0000
        /*0012*/ 	.short	0x0000
        /*0014*/ 	.byte	0x00, 0xf0, 0x01, 0x20


	//----- nvinfo : EIATTR_AT_ENTRY_FRAGMENTS
	.align		4
.L_33:
        /*0018*/ 	.byte	0x04, 0x4f
        /*001a*/ 	.short	(.L_35 - .L_34)


	//   ....[0]....
.L_34:
        /*001c*/ 	.word	0x00000006


	//----- nvinfo : EIATTR_RESERVED_SMEM_USED
	.align		4
.L_35:
        /*0020*/ 	.byte	0x01, 0x41
	.zero		2


	//----- nvinfo : EIATTR_SPARSE_MMA_MASK
	.align		4
        /*0024*/ 	.byte	0x03, 0x50
        /*0026*/ 	.short	0x0000


	//----- nvinfo : EIATTR_TCGEN05_1CTA_USED
	.align		4
        /*0028*/ 	.byte	0x01, 0x51
	.zero		2


	//----- nvinfo : EIATTR_MAXREG_COUNT
	.align		4
        /*002c*/ 	.byte	0x03, 0x1b
        /*002e*/ 	.short	0x00ff


	//----- nvinfo : EIATTR_NUM_BARRIERS
	.align		4
        /*0030*/ 	.byte	0x02, 0x4c
        /*0032*/ 	.byte	0x07
	.zero		1


	//----- nvinfo : EIATTR_EXTERNS
	.align		4
        /*0034*/ 	.byte	0x04, 0x0f
        /*0036*/ 	.short	(.L_37 - .L_36)


	//   ....[0]....
	.align		4
.L_36:
        /*0038*/ 	.word	index@(__assertfail)


	//----- nvinfo : EIATTR_MERCURY_ISA_VERSION
	.align		4
.L_37:
        /*003c*/ 	.byte	0x03, 0x5f
        /*003e*/ 	.short	0x0101


	//----- nvinfo : EIATTR_INT_WARP_WIDE_INSTR_OFFSETS
	.align		4
        /*0040*/ 	.byte	0x04, 0x31
        /*0042*/ 	.short	(.L_39 - .L_38)


	//   ....[0]....
.L_38:
        /*0044*/ 	.word	0x00004380


	//   ....[1]....
        /*0048*/ 	.word	0x000043a0


	//   ....[2]....
        /*004c*/ 	.word	0x000043d0


	//   ....[3]....
        /*0050*/ 	.word	0x00005090


	//   ....[4]....
        /*0054*/ 	.word	0x00005110


	//   ....[5]....
        /*0058*/ 	.word	0x000051d0


	//   ....[6]....
        /*005c*/ 	.word	0x00005290


	//   ....[7]....
        /*0060*/ 	.word	0x00005350


	//   ....[8]....
        /*0064*/ 	.word	0x00005430


	//   ....[9]....
        /*0068*/ 	.word	0x000054f0


	//   ....[10]....
        /*006c*/ 	.word	0x000055f0


	//----- nvinfo : EIATTR_COOP_GROUP_MASK_REGIDS
	.align		4
.L_39:
        /*0070*/ 	.byte	0x04, 0x29
        /*0072*/ 	.short	(.L_41 - .L_40)


	//   ....[0]....
.L_40:
        /*0074*/ 	.word	0xffffffff


	//   ....[1]....
        /*0078*/ 	.word	0xffffffff


	//   ....[2]....
        /*007c*/ 	.word	0xffffffff


	//   ....[3]....
        /*0080*/ 	.word	0xffffffff


	//   ....[4]....
        /*0084*/ 	.word	0xffffffff


	//   ....[5]....
        /*0088*/ 	.word	0xffffffff


	//   ....[6]....
        /*008c*/ 	.word	0xffffffff


	//   ....[7]....
        /*0090*/ 	.word	0xffffffff


	//   ....[8]....
        /*0094*/ 	.word	0xffffffff


	//   ....[9]....
        /*0098*/ 	.word	0xffffffff


	//   ....[10]....
        /*009c*/ 	.word	0xffffffff


	//   ....[11]....
        /*00a0*/ 	.word	0xffffffff


	//   ....[12]....
        /*00a4*/ 	.word	0xffffffff


	//----- nvinfo : EIATTR_COOP_GROUP_INSTR_OFFSETS
	.align		4
.L_41:
        /*00a8*/ 	.byte	0x04, 0x28
        /*00aa*/ 	.short	(.L_43 - .L_42)


	//   ....[0]....
.L_42:
        /*00ac*/ 	.word	0x00000090


	//   ....[1]....
        /*00b0*/ 	.word	0x00000500


	//   ....[2]....
        /*00b4*/ 	.word	0x00000860


	//   ....[3]....
        /*00b8*/ 	.word	0x00000a00


	//   ....[4]....
        /*00bc*/ 	.word	0x00000b00


	//   ....[5]....
        /*00c0*/ 	.word	0x00000c50


	//   ....[6]....
        /*00c4*/ 	.word	0x00000e50


	//   ....[7]....
        /*00c8*/ 	.word	0x00002460


	//   ....[8]....
        /*00cc*/ 	.word	0x000037b0


	//   ....[9]....
        /*00d0*/ 	.word	0x000039c0


	//   ....[10]....
        /*00d4*/ 	.word	0x000039f0


	//   ....[11]....
        /*00d8*/ 	.word	0x00004260


	//   ....[12]....
        /*00dc*/ 	.word	0x000044a0


	//----- nvinfo : EIATTR_VRC_CTA_INIT_COUNT
	.align		4
.L_43:
        /*00e0*/ 	.byte	0x02, 0x4a
        /*00e2*/ 	.byte	0x80
	.zero		1


	//----- nvinfo : EIATTR_SYSCALL_OFFSETS
	.align		4
        /*00e4*/ 	.byte	0x04, 0x46
        /*00e6*/ 	.short	(.L_45 - .L_44)


	//   ....[0]....
.L_44:
        /*00e8*/ 	.word	0x00006290


	//   ....[1]....
        /*00ec*/ 	.word	0x00006380


	//   ....[2]....
        /*00f0*/ 	.word	0x00006c70


	//   ....[3]....
        /*00f4*/ 	.word	0x00007540


	//   ....[4]....
        /*00f8*/ 	.word	0x00007de0


	//   ....[5]....
        /*00fc*/ 	.word	0x00008670


	//----- nvinfo : EIATTR_MBARRIER_INSTR_OFFSETS
	.align		4
.L_45:
        /*0100*/ 	.byte	0x04, 0x39
        /*0102*/ 	.short	(.L_47 - .L_46)


	//   ....[0]....
.L_46:
        /*0104*/ 	.word	0x00000620
        /*0108*/ 	.word	0x000000ff
        /*010c*/ 	.word	0x00000000
        /*0110*/ 	.short	0x0100
        /*0112*/ 	.byte	0x04
	.zero		1


	//   ....[1]....
        /*0114*/ 	.word	0x00000630
        /*0118*/ 	.word	0x000000ff
        /*011c*/ 	.word	0x00000088
        /*0120*/ 	.short	0x0100
        /*0122*/ 	.byte	0x04
	.zero		1


	//   ....[2]....
        /*0124*/ 	.word	0x00000640
        /*0128*/ 	.word	0x000000ff
        /*012c*/ 	.word	0x00000008
        /*0130*/ 	.short	0x0100
        /*0132*/ 	.byte	0x04
	.zero		1


	//   ....[3]....
        /*0134*/ 	.word	0x00000650
        /*0138*/ 	.word	0x000000ff
        /*013c*/ 	.word	0x00000090
        /*0140*/ 	.short	0x0100
        /*0142*/ 	.byte	0x04
	.zero		1


	//   ....[4]....
        /*0144*/ 	.word	0x00000660
        /*0148*/ 	.word	0x000000ff
        /*014c*/ 	.word	0x00000010
        /*0150*/ 	.short	0x0100
        /*0152*/ 	.byte	0x04
	.zero		1


	//   ....[5]....
        /*0154*/ 	.word	0x00000670
        /*0158*/ 	.word	0x000000ff
        /*015c*/ 	.word	0x00000098
        /*0160*/ 	.short	0x0100
        /*0162*/ 	.byte	0x04
	.zero		1


	//   ....[6]....
        /*0164*/ 	.word	0x00000680
        /*0168*/ 	.word	0x000000ff
        /*016c*/ 	.word	0x00000018
        /*0170*/ 	.short	0x0100
        /*0172*/ 	.byte	0x04
	.zero		1


	//   ....[7]....
        /*0174*/ 	.word	0x00000690
        /*0178*/ 	.word	0x000000ff
        /*017c*/ 	.word	0x000000a0
        /*0180*/ 	.short	0x0100
        /*0182*/ 	.byte	0x04
	.zero		1


	//   ....[8]....
        /*0184*/ 	.word	0x000006a0
        /*0188*/ 	.word	0x000000ff
        /*018c*/ 	.word	0x00000020
        /*0190*/ 	.short	0x0100
        /*0192*/ 	.byte	0x04
	.zero		1


	//   ....[9]....
        /*0194*/ 	.word	0x000006b0
        /*0198*/ 	.word	0x000000ff
        /*019c*/ 	.word	0x000000a8
        /*01a0*/ 	.short	0x0100
        /*01a2*/ 	.byte	0x04
	.zero		1


	//   ....[10]....
        /*01a4*/ 	.word	0x000006c0
        /*01a8*/ 	.word	0x000000ff
        /*01ac*/ 	.word	0x00000028
        /*01b0*/ 	.short	0x0100
        /*01b2*/ 	.byte	0x04
	.zero		1


	//   ....[11]....
        /*01b4*/ 	.word	0x000006d0
        /*01b8*/ 	.word	0x000000ff
        /*01bc*/ 	.word	0x000000b0
        /*01c0*/ 	.short	0x0100
        /*01c2*/ 	.byte	0x04
	.zero		1


	//   ....[12]....
        /*01c4*/ 	.word	0x000006e0
        /*01c8*/ 	.word	0x000000ff
        /*01cc*/ 	.word	0x00000030
        /*01d0*/ 	.short	0x0100
        /*01d2*/ 	.byte	0x04
	.zero		1


	//   ....[13]....
        /*01d4*/ 	.word	0x000006f0
        /*01d8*/ 	.word	0x000000ff
        /*01dc*/ 	.word	0x000000b8
        /*01e0*/ 	.short	0x0100
        /*01e2*/ 	.byte	0x04
	.zero		1


	//   ....[14]....
        /*01e4*/ 	.word	0x00000700
        /*01e8*/ 	.word	0x000000ff
        /*01ec*/ 	.word	0x00000038
        /*01f0*/ 	.short	0x0100
        /*01f2*/ 	.byte	0x04
	.zero		1


	//   ....[15]....
        /*01f4*/ 	.word	0x00000710
        /*01f8*/ 	.word	0x000000ff
        /*01fc*/ 	.word	0x000000c0
        /*0200*/ 	.short	0x0100
        /*0202*/ 	.byte	0x04
	.zero		1


	//   ....[16]....
        /*0204*/ 	.word	0x00000720
        /*0208*/ 	.word	0x000000ff
        /*020c*/ 	.word	0x00000040
        /*0210*/ 	.short	0x0100
        /*0212*/ 	.byte	0x04
	.zero		1


	//   ....[17]....
        /*0214*/ 	.word	0x00000730
        /*0218*/ 	.word	0x000000ff
        /*021c*/ 	.word	0x000000c8
        /*0220*/ 	.short	0x0100
        /*0222*/ 	.byte	0x04
	.zero		1


	//   ....[18]....
        /*0224*/ 	.word	0x00000740
        /*0228*/ 	.word	0x000000ff
        /*022c*/ 	.word	0x00000048
        /*0230*/ 	.short	0x0100
        /*0232*/ 	.byte	0x04
	.zero		1


	//   ....[19]....
        /*0234*/ 	.word	0x00000750
        /*0238*/ 	.word	0x000000ff
        /*023c*/ 	.word	0x000000d0
        /*0240*/ 	.short	0x0100
        /*0242*/ 	.byte	0x04
	.zero		1


	//   ....[20]....
        /*0244*/ 	.word	0x00000760
        /*0248*/ 	.word	0x000000ff
        /*024c*/ 	.word	0x00000050
        /*0250*/ 	.short	0x0100
        /*0252*/ 	.byte	0x04
	.zero		1


	//   ....[21]....
        /*0254*/ 	.word	0x00000770
        /*0258*/ 	.word	0x000000ff
        /*025c*/ 	.word	0x000000d8
        /*0260*/ 	.short	0x0100
        /*0262*/ 	.byte	0x04
	.zero		1


	//   ....[22]....
        /*0264*/ 	.word	0x00000780
        /*0268*/ 	.word	0x000000ff
        /*026c*/ 	.word	0x00000058
        /*0270*/ 	.short	0x0100
        /*0272*/ 	.byte	0x04
	.zero		1


	//   ....[23]....
        /*0274*/ 	.word	0x00000790
        /*0278*/ 	.word	0x000000ff
        /*027c*/ 	.word	0x000000e0
        /*0280*/ 	.short	0x0100
        /*0282*/ 	.byte	0x04
	.zero		1


	//   ....[24]....
        /*0284*/ 	.word	0x000007a0
        /*0288*/ 	.word	0x000000ff
        /*028c*/ 	.word	0x00000060
        /*0290*/ 	.short	0x0100
        /*0292*/ 	.byte	0x04
	.zero		1


	//   ....[25]....
        /*0294*/ 	.word	0x000007b0
        /*0298*/ 	.word	0x000000ff
        /*029c*/ 	.word	0x000000e8
        /*02a0*/ 	.short	0x0100
        /*02a2*/ 	.byte	0x04
	.zero		1


	//   ....[26]....
        /*02a4*/ 	.word	0x000007c0
        /*02a8*/ 	.word	0x000000ff
        /*02ac*/ 	.word	0x00000068
        /*02b0*/ 	.short	0x0100
        /*02b2*/ 	.byte	0x04
	.zero		1


	//   ....[27]....
        /*02b4*/ 	.word	0x000007d0
        /*02b8*/ 	.word	0x000000ff
        /*02bc*/ 	.word	0x000000f0
        /*02c0*/ 	.short	0x0100
        /*02c2*/ 	.byte	0x04
	.zero		1


	//   ....[28]....
        /*02c4*/ 	.word	0x000007e0
        /*02c8*/ 	.word	0x000000ff
        /*02cc*/ 	.word	0x00000070
        /*02d0*/ 	.short	0x0100
        /*02d2*/ 	.byte	0x04
	.zero		1


	//   ....[29]....
        /*02d4*/ 	.word	0x000007f0
        /*02d8*/ 	.word	0x000000ff
        /*02dc*/ 	.word	0x000000f8
        /*02e0*/ 	.short	0x0100
        /*02e2*/ 	.byte	0x04
	.zero		1


	//   ....[30]....
        /*02e4*/ 	.word	0x00000800
        /*02e8*/ 	.word	0x000000ff
        /*02ec*/ 	.word	0x00000078
        /*02f0*/ 	.short	0x0100
        /*02f2*/ 	.byte	0x04
	.zero		1


	//   ....[31]....
        /*02f4*/ 	.word	0x00000810
        /*02f8*/ 	.word	0x000000ff
        /*02fc*/ 	.word	0x00000100
        /*0300*/ 	.short	0x0100
        /*0302*/ 	.byte	0x04
	.zero		1


	//   ....[32]....
        /*0304*/ 	.word	0x00000820
        /*0308*/ 	.word	0x000000ff
        /*030c*/ 	.word	0x00000080
        /*0310*/ 	.short	0x0100
        /*0312*/ 	.byte	0x04
	.zero		1


	//   ....[33]....
        /*0314*/ 	.word	0x00000830
        /*0318*/ 	.word	0x000000ff
        /*031c*/ 	.word	0x00000108
        /*0320*/ 	.short	0x0100
        /*0322*/ 	.byte	0x04
	.zero		1


	//   ....[34]....
        /*0324*/ 	.word	0x00000970
        /*0328*/ 	.word	0x000000ff
        /*032c*/ 	.word	0x00000110
        /*0330*/ 	.short	0x0100
        /*0332*/ 	.byte	0x04
	.zero		1


	//   ....[35]....
        /*0334*/ 	.word	0x00000980
        /*0338*/ 	.word	0x000000ff
        /*033c*/ 	.word	0x00000130
        /*0340*/ 	.short	0x0100
        /*0342*/ 	.byte	0x04
	.zero		1


	//   ....[36]....
        /*0344*/ 	.word	0x00000990
        /*0348*/ 	.word	0x000000ff
        /*034c*/ 	.word	0x00000118
        /*0350*/ 	.short	0x0100
        /*0352*/ 	.byte	0x04
	.zero		1


	//   ....[37]....
        /*0354*/ 	.word	0x000009a0
        /*0358*/ 	.word	0x000000ff
        /*035c*/ 	.word	0x00000138
        /*0360*/ 	.short	0x0100
        /*0362*/ 	.byte	0x04
	.zero		1


	//   ....[38]....
        /*0364*/ 	.word	0x000009b0
        /*0368*/ 	.word	0x000000ff
        /*036c*/ 	.word	0x00000120
        /*0370*/ 	.short	0x0100
        /*0372*/ 	.byte	0x04
	.zero		1


	//   ....[39]....
        /*0374*/ 	.word	0x000009c0
        /*0378*/ 	.word	0x000000ff
        /*037c*/ 	.word	0x00000140
        /*0380*/ 	.short	0x0100
        /*0382*/ 	.byte	0x04
	.zero		1


	//   ....[40]....
        /*0384*/ 	.word	0x000009d0
        /*0388*/ 	.word	0x000000ff
        /*038c*/ 	.word	0x00000128
        /*0390*/ 	.short	0x0100
        /*0392*/ 	.byte	0x04
	.zero		1


	//   ....[41]....
        /*0394*/ 	.word	0x000009e0
        /*0398*/ 	.word	0x000000ff
        /*039c*/ 	.word	0x00000148
        /*03a0*/ 	.short	0x0100
        /*03a2*/ 	.byte	0x04
	.zero		1


	//   ....[42]....
        /*03a4*/ 	.word	0x00000ad0
        /*03a8*/ 	.word	0x000000ff
        /*03ac*/ 	.word	0x00000150
        /*03b0*/ 	.short	0x0100
        /*03b2*/ 	.byte	0x06
	.zero		1


	//   ....[43]....
        /*03b4*/ 	.word	0x00000ae0
        /*03b8*/ 	.word	0x000000ff
        /*03bc*/ 	.word	0x00000158
        /*03c0*/ 	.short	0x0100
        /*03c2*/ 	.byte	0x06
	.zero		1


	//   ....[44]....
        /*03c4*/ 	.word	0x00000c20
        /*03c8*/ 	.word	0x000000ff
        /*03cc*/ 	.word	0x00000160
        /*03d0*/ 	.short	0x0100
        /*03d2*/ 	.byte	0x06
	.zero		1


	//   ....[45]....
        /*03d4*/ 	.word	0x00000c30
        /*03d8*/ 	.word	0x000000ff
        /*03dc*/ 	.word	0x00000168
        /*03e0*/ 	.short	0x0100
        /*03e2*/ 	.byte	0x06
	.zero		1


	//   ....[46]....
        /*03e4*/ 	.word	0x00000d60
        /*03e8*/ 	.word	0x000000ff
        /*03ec*/ 	.word	0x00000170
        /*03f0*/ 	.short	0x0100
        /*03f2*/ 	.byte	0x04
	.zero		1


	//   ....[47]....
        /*03f4*/ 	.word	0x00000d70
        /*03f8*/ 	.word	0x000000ff
        /*03fc*/ 	.word	0x00000180
        /*0400*/ 	.short	0x0100
        /*0402*/ 	.byte	0x04
	.zero		1


	//   ....[48]....
        /*0404*/ 	.word	0x00000d80
        /*0408*/ 	.word	0x000000ff
        /*040c*/ 	.word	0x00000178
        /*0410*/ 	.short	0x0100
        /*0412*/ 	.byte	0x04
	.zero		1


	//   ....[49]....
        /*0414*/ 	.word	0x00000d90
        /*0418*/ 	.word	0x000000ff
        /*041c*/ 	.word	0x00000188
        /*0420*/ 	.short	0x0100
        /*0422*/ 	.byte	0x04
	.zero		1


	//   ....[50]....
        /*0424*/ 	.word	0x00001920
        /*0428*/ 	.word	0x000000ff
        /*042c*/ 	.word	0x00000088
        /*0430*/ 	.short	0x010a
        /*0432*/ 	.byte	0x04
	.zero		1


	//   ....[51]....
        /*0434*/ 	.word	0x00001b70
        /*0438*/ 	.word	0x000000ff
        /*043c*/ 	.word	0x00000088
        /*0440*/ 	.short	0x010a
        /*0442*/ 	.byte	0x09
	.zero		1


	//   ....[52]....
        /*0444*/ 	.word	0x00001d00
        /*0448*/ 	.word	0x000000ff
        /*044c*/ 	.word	0x00000088
        /*0450*/ 	.short	0x010a
        /*0452*/ 	.byte	0x07
	.zero		1


	//   ....[53]....
        /*0454*/ 	.word	0x00001ed0
        /*0458*/ 	.word	0x000000ff
        /*045c*/ 	.word	0x00000158
        /*0460*/ 	.short	0x0101
        /*0462*/ 	.byte	0x1f
	.zero		1


	//   ....[54]....
        /*0464*/ 	.word	0x00001ef0
        /*0468*/ 	.word	0x000000ff
        /*046c*/ 	.word	0x00000088
        /*0470*/ 	.short	0x010a
        /*0472*/ 	.byte	0x04
	.zero		1


	//   ....[55]....
        /*0474*/ 	.word	0x00002100
        /*0478*/ 	.word	0x000000ff
        /*047c*/ 	.word	0x00000088
        /*0480*/ 	.short	0x010a
        /*0482*/ 	.byte	0x09
	.zero		1


	//   ....[56]....
        /*0484*/ 	.word	0x00002290
        /*0488*/ 	.word	0x000000ff
        /*048c*/ 	.word	0x00000088
        /*0490*/ 	.short	0x010a
        /*0492*/ 	.byte	0x07
	.zero		1


	//   ....[57]....
        /*0494*/ 	.word	0x00002470
        /*0498*/ 	.word	0x000000ff
        /*049c*/ 	.word	0x00000160
        /*04a0*/ 	.short	0x010a
        /*04a2*/ 	.byte	0x1f
	.zero		1


	//   ....[58]....
        /*04a4*/ 	.word	0x00002530
        /*04a8*/ 	.word	0x000000ff
        /*04ac*/ 	.word	0x00000000
        /*04b0*/ 	.short	0x0101
        /*04b2*/ 	.byte	0x04
	.zero		1


	//   ....[59]....
        /*04b4*/ 	.word	0x00002b10
        /*04b8*/ 	.word	0x000000ff
        /*04bc*/ 	.word	0x00000000
        /*04c0*/ 	.short	0x010a
        /*04c2*/ 	.byte	0x04
	.zero		1


	//   ....[60]....
        /*04c4*/ 	.word	0x00002ba0
        /*04c8*/ 	.word	0x000000ff
        /*04cc*/ 	.word	0x00000000
        /*04d0*/ 	.short	0x010a
        /*04d2*/ 	.byte	0x05
	.zero		1


	//   ....[61]....
        /*04d4*/ 	.word	0x00002c30
        /*04d8*/ 	.word	0x000000ff
        /*04dc*/ 	.word	0x00000000
        /*04e0*/ 	.short	0x010a
        /*04e2*/ 	.byte	0x05
	.zero		1


	//   ....[62]....
        /*04e4*/ 	.word	0x00002cc0
        /*04e8*/ 	.word	0x000000ff
        /*04ec*/ 	.word	0x00000000
        /*04f0*/ 	.short	0x010a
        /*04f2*/ 	.byte	0x05
	.zero		1


	//   ....[63]....
        /*04f4*/ 	.word	0x00002d50
        /*04f8*/ 	.word	0x000000ff
        /*04fc*/ 	.word	0x00000000
        /*0500*/ 	.short	0x010a
        /*0502*/ 	.byte	0x05
	.zero		1


	//   ....[64]....
        /*0504*/ 	.word	0x00002de0
        /*0508*/ 	.word	0x000000ff
        /*050c*/ 	.word	0x00000000
        /*0510*/ 	.short	0x010a
        /*0512*/ 	.byte	0x05
	.zero		1


	//   ....[65]....
        /*0514*/ 	.word	0x00002e70
        /*0518*/ 	.word	0x000000ff
        /*051c*/ 	.word	0x00000000
        /*0520*/ 	.short	0x010a
        /*0522*/ 	.byte	0x05
	.zero		1


	//   ....[66]....
        /*0524*/ 	.word	0x00002f00
        /*0528*/ 	.word	0x000000ff
        /*052c*/ 	.word	0x00000000
        /*0530*/ 	.short	0x010a
        /*0532*/ 	.byte	0x05
	.zero		1


	//   ....[67]....
        /*0534*/ 	.word	0x00002f90
        /*0538*/ 	.word	0x000000ff
        /*053c*/ 	.word	0x00000000
        /*0540*/ 	.short	0x010a
        /*0542*/ 	.byte	0x05
	.zero		1


	//   ....[68]....
        /*0544*/ 	.word	0x00003020
        /*0548*/ 	.word	0x000000ff
        /*054c*/ 	.word	0x00000000
        /*0550*/ 	.short	0x010a
        /*0552*/ 	.byte	0x05
	.zero		1


	//   ....[69]....
        /*0554*/ 	.word	0x000030b0
        /*0558*/ 	.word	0x000000ff
        /*055c*/ 	.word	0x00000000
        /*0560*/ 	.short	0x010a
        /*0562*/ 	.byte	0x05
	.zero		1


	//   ....[70]....
        /*0564*/ 	.word	0x00003140
        /*0568*/ 	.word	0x000000ff
        /*056c*/ 	.word	0x00000000
        /*0570*/ 	.short	0x010a
        /*0572*/ 	.byte	0x05
	.zero		1


	//   ....[71]....
        /*0574*/ 	.word	0x000031d0
        /*0578*/ 	.word	0x000000ff
        /*057c*/ 	.word	0x00000000
        /*0580*/ 	.short	0x010a
        /*0582*/ 	.byte	0x05
	.zero		1


	//   ....[72]....
        /*0584*/ 	.word	0x00003260
        /*0588*/ 	.word	0x000000ff
        /*058c*/ 	.word	0x00000000
        /*0590*/ 	.short	0x010a
        /*0592*/ 	.byte	0x05
	.zero		1


	//   ....[73]....
        /*0594*/ 	.word	0x000032f0
        /*0598*/ 	.word	0x000000ff
        /*059c*/ 	.word	0x00000000
        /*05a0*/ 	.short	0x010a
        /*05a2*/ 	.byte	0x05
	.zero		1


	//   ....[74]....
        /*05a4*/ 	.word	0x00003380
        /*05a8*/ 	.word	0x000000ff
        /*05ac*/ 	.word	0x00000000
        /*05b0*/ 	.short	0x010a
        /*05b2*/ 	.byte	0x05
	.zero		1


	//   ....[75]....
        /*05b4*/ 	.word	0x00003420
        /*05b8*/ 	.word	0x00000000
        /*05bc*/ 	.word	0x00000000
        /*05c0*/ 	.short	0x010a
        /*05c2*/ 	.byte	0xff
	.zero		1


	//   ....[76]....
        /*05c4*/ 	.word	0x00003570
        /*05c8*/ 	.word	0x000000ff
        /*05cc*/ 	.word	0x00000168
        /*05d0*/ 	.short	0x010a
        /*05d2*/ 	.byte	0x04
	.zero		1


	//   ....[77]....
        /*05d4*/ 	.word	0x00003610
        /*05d8*/ 	.word	0x000000ff
        /*05dc*/ 	.word	0x00000160
        /*05e0*/ 	.short	0x010a
        /*05e2*/ 	.byte	0x04
	.zero		1


	//   ....[78]....
        /*05e4*/ 	.word	0x000036b0
        /*05e8*/ 	.word	0x000000ff
        /*05ec*/ 	.word	0x00000000
        /*05f0*/ 	.short	0x0101
        /*05f2*/ 	.byte	0x05
	.zero		1


	//   ....[79]....
        /*05f4*/ 	.word	0x000036f0
        /*05f8*/ 	.word	0x000000ff
        /*05fc*/ 	.word	0x00000168
        /*0600*/ 	.short	0x0106
        /*0602*/ 	.byte	0x04
	.zero		1


	//   ....[80]....
        /*0604*/ 	.word	0x00003730
        /*0608*/ 	.word	0x00000000
        /*060c*/ 	.word	0x00000168
        /*0610*/ 	.short	0x010a
        /*0612*/ 	.byte	0xff
	.zero		1


	//   ....[81]....
        /*0614*/ 	.word	0x00003c60
        /*0618*/ 	.word	0x000000ff
        /*061c*/ 	.word	0x00000160
        /*0620*/ 	.short	0x010a
        /*0622*/ 	.byte	0x12
	.zero		1


	//   ....[82]....
        /*0624*/ 	.word	0x00003d10
        /*0628*/ 	.word	0x000000ff
        /*062c*/ 	.word	0x00000000
        /*0630*/ 	.short	0x0101
        /*0632*/ 	.byte	0x1d
	.zero		1


	//   ....[83]....
        /*0634*/ 	.word	0x00003d20
        /*0638*/ 	.word	0x000000ff
        /*063c*/ 	.word	0x00000180
        /*0640*/ 	.short	0x010a
        /*0642*/ 	.byte	0x17
	.zero		1


	//   ....[84]....
        /*0644*/ 	.word	0x00003de0
        /*0648*/ 	.word	0x000000ff
        /*064c*/ 	.word	0x00000000
        /*0650*/ 	.short	0x010a
        /*0652*/ 	.byte	0x04
	.zero		1


	//   ....[85]....
        /*0654*/ 	.word	0x00003e20
        /*0658*/ 	.word	0x000000ff
        /*065c*/ 	.word	0x00000000
        /*0660*/ 	.short	0x010a
        /*0662*/ 	.byte	0x10
	.zero		1


	//   ....[86]....
        /*0664*/ 	.word	0x00003f60
        /*0668*/ 	.word	0x000000ff
        /*066c*/ 	.word	0x00000000
        /*0670*/ 	.short	0x010a
        /*0672*/ 	.byte	0x04
	.zero		1


	//   ....[87]....
        /*0674*/ 	.word	0x000041b0
        /*0678*/ 	.word	0x000000ff
        /*067c*/ 	.word	0x00000000
        /*0680*/ 	.short	0x010a
        /*0682*/ 	.byte	0x04
	.zero		1


	//   ....[88]....
        /*0684*/ 	.word	0x00004240
        /*0688*/ 	.word	0x000000ff
        /*068c*/ 	.word	0x00000000
        /*0690*/ 	.short	0x010a
        /*0692*/ 	.byte	0x04
	.zero		1


	//   ....[89]....
        /*0694*/ 	.word	0x000047e0
        /*0698*/ 	.word	0x000000ff
        /*069c*/ 	.word	0x00000160
        /*06a0*/ 	.short	0x010a
        /*06a2*/ 	.byte	0x1f
	.zero		1


	//   ....[90]....
        /*06a4*/ 	.word	0x00004880
        /*06a8*/ 	.word	0x000000ff
        /*06ac*/ 	.word	0x00000000
        /*06b0*/ 	.short	0x0101
        /*06b2*/ 	.byte	0x31
	.zero		1


	//   ....[91]....
        /*06b4*/ 	.word	0x00004dd0
        /*06b8*/ 	.word	0x000000ff
        /*06bc*/ 	.word	0x00000158
        /*06c0*/ 	.short	0x010a
        /*06c2*/ 	.byte	0x1f
	.zero		1


	//   ....[92]....
        /*06c4*/ 	.word	0x00004f70
        /*06c8*/ 	.word	0x000000ff
        /*06cc*/ 	.word	0x00000130
        /*06d0*/ 	.short	0x010a
        /*06d2*/ 	.byte	0x1f
	.zero		1


	//   ....[93]....
        /*06d4*/ 	.word	0x00005190
        /*06d8*/ 	.word	0x000000ff
        /*06dc*/ 	.word	0x00000110
        /*06e0*/ 	.short	0x010b
        /*06e2*/ 	.byte	0x1f
	.zero		1


	//   ....[94]....
        /*06e4*/ 	.word	0x000051a0
        /*06e8*/ 	.word	0x000000ff
        /*06ec*/ 	.word	0x00000000
        /*06f0*/ 	.short	0x0101
        /*06f2*/ 	.byte	0x3b
	.zero		1


	//   ....[95]....
        /*06f4*/ 	.word	0x000051b0
        /*06f8*/ 	.word	0x000000ff
        /*06fc*/ 	.word	0x00000138
        /*0700*/ 	.short	0x010a
        /*0702*/ 	.byte	0x1f
	.zero		1


	//   ....[96]....
        /*0704*/ 	.word	0x00005310
        /*0708*/ 	.word	0x000000ff
        /*070c*/ 	.word	0x00000118
        /*0710*/ 	.short	0x010b
        /*0712*/ 	.byte	0x1f
	.zero		1


	//   ....[97]....
        /*0714*/ 	.word	0x00005320
        /*0718*/ 	.word	0x000000ff
        /*071c*/ 	.word	0x00000000
        /*0720*/ 	.short	0x0101
        /*0722*/ 	.byte	0x3a
	.zero		1


	//   ....[98]....
        /*0724*/ 	.word	0x00005330
        /*0728*/ 	.word	0x000000ff
        /*072c*/ 	.word	0x00000140
        /*0730*/ 	.short	0x010a
        /*0732*/ 	.byte	0x1f
	.zero		1


	//   ....[99]....
        /*0734*/ 	.word	0x000054b0
        /*0738*/ 	.word	0x000000ff
        /*073c*/ 	.word	0x00000120
        /*0740*/ 	.short	0x010b
        /*0742*/ 	.byte	0x1f
	.zero		1


	//   ....[100]....
        /*0744*/ 	.word	0x000054c0
        /*0748*/ 	.word	0x000000ff
        /*074c*/ 	.word	0x00000000
        /*0750*/ 	.short	0x0101
        /*0752*/ 	.byte	0x39
	.zero		1


	//   ....[101]....
        /*0754*/ 	.word	0x000054d0
        /*0758*/ 	.word	0x000000ff
        /*075c*/ 	.word	0x00000148
        /*0760*/ 	.short	0x010a
        /*0762*/ 	.byte	0x1f
	.zero		1


	//   ....[102]....
        /*0764*/ 	.word	0x00005690
        /*0768*/ 	.word	0x000000ff
        /*076c*/ 	.word	0x00000128
        /*0770*/ 	.short	0x010b
        /*0772*/ 	.byte	0x1f
	.zero		1


	//   ....[103]....
        /*0774*/ 	.word	0x000056a0
        /*0778*/ 	.word	0x000000ff
        /*077c*/ 	.word	0x00000000
        /*0780*/ 	.short	0x0101
        /*0782*/ 	.byte	0x38
	.zero		1


	//   ....[104]....
        /*0784*/ 	.word	0x000056d0
        /*0788*/ 	.word	0x000000ff
        /*078c*/ 	.word	0x00000130
        /*0790*/ 	.short	0x010a
        /*0792*/ 	.byte	0x1f
	.zero		1


	//   ....[105]....
        /*0794*/ 	.word	0x000056f0
        /*0798*/ 	.word	0x000000ff
        /*079c*/ 	.word	0x00000138
        /*07a0*/ 	.short	0x010a
        /*07a2*/ 	.byte	0x1f
	.zero		1


	//   ....[106]....
        /*07a4*/ 	.word	0x00005710
        /*07a8*/ 	.word	0x000000ff
        /*07ac*/ 	.word	0x00000140
        /*07b0*/ 	.short	0x010a
        /*07b2*/ 	.byte	0x1f
	.zero		1


	//   ....[107]....
        /*07b4*/ 	.word	0x00005750
        /*07b8*/ 	.word	0x00000000
        /*07bc*/ 	.word	0x00000148
        /*07c0*/ 	.short	0x010a
        /*07c2*/ 	.byte	0xff
	.zero		1


	//   ....[108]....
        /*07c4*/ 	.word	0x00005b30
        /*07c8*/ 	.word	0x000000ff
        /*07cc*/ 	.word	0x00000160
        /*07d0*/ 	.short	0x010a
        /*07d2*/ 	.byte	0x30
	.zero		1


	//   ....[109]....
        /*07d4*/ 	.word	0x00005c00
        /*07d8*/ 	.word	0x000000ff
        /*07dc*/ 	.word	0x00000000
        /*07e0*/ 	.short	0x0101
        /*07e2*/ 	.byte	0x04
	.zero		1


	//   ....[110]....
        /*07e4*/ 	.word	0x00006850
        /*07e8*/ 	.word	0x000000ff
        /*07ec*/ 	.word	0x00000110
        /*07f0*/ 	.short	0x010a
        /*07f2*/ 	.byte	0x30
	.zero		1


	//   ....[111]....
        /*07f4*/ 	.word	0x00006970
        /*07f8*/ 	.word	0x00000046
        /*07fc*/ 	.word	0x00000170
        /*0800*/ 	.short	0x010a
        /*0802*/ 	.byte	0xff
	.zero		1


	//   ....[112]....
        /*0804*/ 	.word	0x00006a70
        /*0808*/ 	.word	0x000000ff
        /*080c*/ 	.word	0x00000110
        /*0810*/ 	.short	0x010a
        /*0812*/ 	.byte	0x30
	.zero		1


	//   ....[113]....
        /*0814*/ 	.word	0x00006b50
        /*0818*/ 	.word	0x00000046
        /*081c*/ 	.word	0x00000170
        /*0820*/ 	.short	0x010a
        /*0822*/ 	.byte	0xff
	.zero		1


	//   ....[114]....
        /*0824*/ 	.word	0x000072a0
        /*0828*/ 	.word	0x00000000
        /*082c*/ 	.word	0x00000000
        /*0830*/ 	.short	0x0101
        /*0832*/ 	.byte	0xff
	.zero		1


	//   ....[115]....
        /*0834*/ 	.word	0x000072b0
        /*0838*/ 	.word	0x00000004
        /*083c*/ 	.word	0x00000110
        /*0840*/ 	.short	0x010a
        /*0842*/ 	.byte	0xff
	.zero		1


	//   ....[116]....
        /*0844*/ 	.word	0x00007370
        /*0848*/ 	.word	0x00000004
        /*084c*/ 	.word	0x00000110
        /*0850*/ 	.short	0x010a
        /*0852*/ 	.byte	0xff
	.zero		1


	//   ....[117]....
        /*0854*/ 	.word	0x00007b40
        /*0858*/ 	.word	0x00000000
        /*085c*/ 	.word	0x00000000
        /*0860*/ 	.short	0x0101
        /*0862*/ 	.byte	0xff
	.zero		1


	//   ....[118]....
        /*0864*/ 	.word	0x00007b60
        /*0868*/ 	.word	0x00000002
        /*086c*/ 	.word	0x00000110
        /*0870*/ 	.short	0x010a
        /*0872*/ 	.byte	0xff
	.zero		1


	//   ....[119]....
        /*0874*/ 	.word	0x00007c10
        /*0878*/ 	.word	0x00000002
        /*087c*/ 	.word	0x00000110
        /*0880*/ 	.short	0x010a
        /*0882*/ 	.byte	0xff
	.zero		1


	//   ....[120]....
        /*0884*/ 	.word	0x000083d0
        /*0888*/ 	.word	0x00000000
        /*088c*/ 	.word	0x00000000
        /*0890*/ 	.short	0x0101
        /*0892*/ 	.byte	0xff
	.zero		1


	//   ....[121]....
        /*0894*/ 	.word	0x000083f0
        /*0898*/ 	.word	0x00000003
        /*089c*/ 	.word	0x00000110
        /*08a0*/ 	.short	0x010a
        /*08a2*/ 	.byte	0xff
	.zero		1


	//   ....[122]....
        /*08a4*/ 	.word	0x000084a0
        /*08a8*/ 	.word	0x00000003
        /*08ac*/ 	.word	0x00000110
        /*08b0*/ 	.short	0x010a
        /*08b2*/ 	.byte	0xff
	.zero		1


	//   ....[123]....
        /*08b4*/ 	.word	0x000088b0
        /*08b8*/ 	.word	0x000000ff
        /*08bc*/ 	.word	0x00000000
        /*08c0*/ 	.short	0x0101
        /*08c2*/ 	.byte	0x04
	.zero		1


	//   ....[124]....
        /*08c4*/ 	.word	0x00008cd0
        /*08c8*/ 	.word	0x00000000
        /*08cc*/ 	.word	0x00000000
        /*08d0*/ 	.short	0x0101
        /*08d2*/ 	.byte	0xff
	.zero		1


	//   ....[125]....
        /*08d4*/ 	.word	0x00008f40
        /*08d8*/ 	.word	0x000000ff
        /*08dc*/ 	.word	0x00000000
        /*08e0*/ 	.short	0x0101
        /*08e2*/ 	.byte	0x04
	.zero		1


	//   ....[126]....
        /*08e4*/ 	.word	0x00008f70
        /*08e8*/ 	.word	0x00000000
        /*08ec*/ 	.word	0x00000088
        /*08f0*/ 	.short	0x010a
        /*08f2*/ 	.byte	0xff
	.zero		1


	//   ....[127]....
        /*08f4*/ 	.word	0x00008fd0
        /*08f8*/ 	.word	0x00000000
        /*08fc*/ 	.word	0x00000088
        /*0900*/ 	.short	0x010a
        /*0902*/ 	.byte	0xff
	.zero		1


	//   ....[128]....
        /*0904*/ 	.word	0x00009030
        /*0908*/ 	.word	0x00000000
        /*090c*/ 	.word	0x00000160
        /*0910*/ 	.short	0x010a
        /*0912*/ 	.byte	0xff
	.zero		1


	//   ....[129]....
        /*0914*/ 	.word	0x00009090
        /*0918*/ 	.word	0x00000000
        /*091c*/ 	.word	0x00000000
        /*0920*/ 	.short	0x010a
        /*0922*/ 	.byte	0xff
	.zero		1


	//   ....[130]....
        /*0924*/ 	.word	0x000090f0
        /*0928*/ 	.word	0x00000000
        /*092c*/ 	.word	0x00000000
        /*0930*/ 	.short	0x010a
        /*0932*/ 	.byte	0xff
	.zero		1


	//   ....[131]....
        /*0934*/ 	.word	0x00009150
        /*0938*/ 	.word	0x00000000
        /*093c*/ 	.word	0x00000000
        /*0940*/ 	.short	0x010a
        /*0942*/ 	.byte	0xff
	.zero		1


	//   ....[132]....
        /*0944*/ 	.word	0x000091b0
        /*0948*/ 	.word	0x00000000
        /*094c*/ 	.word	0x00000000
        /*0950*/ 	.short	0x010a
        /*0952*/ 	.byte	0xff
	.zero		1


	//   ....[133]....
        /*0954*/ 	.word	0x00009210
        /*0958*/ 	.word	0x00000000
        /*095c*/ 	.word	0x00000000
        /*0960*/ 	.short	0x010a
        /*0962*/ 	.byte	0xff
	.zero		1


	//   ....[134]....
        /*0964*/ 	.word	0x00009270
        /*0968*/ 	.word	0x00000000
        /*096c*/ 	.word	0x00000000
        /*0970*/ 	.short	0x010a
        /*0972*/ 	.byte	0xff
	.zero		1


	//   ....[135]....
        /*0974*/ 	.word	0x000092d0
        /*0978*/ 	.word	0x00000000
        /*097c*/ 	.word	0x00000000
        /*0980*/ 	.short	0x010a
        /*0982*/ 	.byte	0xff
	.zero		1


	//   ....[136]....
        /*0984*/ 	.word	0x00009330
        /*0988*/ 	.word	0x00000000
        /*098c*/ 	.word	0x00000000
        /*0990*/ 	.short	0x010a
        /*0992*/ 	.byte	0xff
	.zero		1


	//   ....[137]....
        /*0994*/ 	.word	0x00009390
        /*0998*/ 	.word	0x00000000
        /*099c*/ 	.word	0x00000000
        /*09a0*/ 	.short	0x010a
        /*09a2*/ 	.byte	0xff
	.zero		1


	//   ....[138]....
        /*09a4*/ 	.word	0x000093f0
        /*09a8*/ 	.word	0x00000000
        /*09ac*/ 	.word	0x00000000
        /*09b0*/ 	.short	0x010a
        /*09b2*/ 	.byte	0xff
	.zero		1


	//   ....[139]....
        /*09b4*/ 	.word	0x00009450
        /*09b8*/ 	.word	0x00000000
        /*09bc*/ 	.word	0x00000000
        /*09c0*/ 	.short	0x010a
        /*09c2*/ 	.byte	0xff
	.zero		1


	//   ....[140]....
        /*09c4*/ 	.word	0x000094b0
        /*09c8*/ 	.word	0x00000000
        /*09cc*/ 	.word	0x00000000
        /*09d0*/ 	.short	0x010a
        /*09d2*/ 	.byte	0xff
	.zero		1


	//   ....[141]....
        /*09d4*/ 	.word	0x00009510
        /*09d8*/ 	.word	0x00000000
        /*09dc*/ 	.word	0x00000000
        /*09e0*/ 	.short	0x010a
        /*09e2*/ 	.byte	0xff
	.zero		1


	//   ....[142]....
        /*09e4*/ 	.word	0x00009570
        /*09e8*/ 	.word	0x00000000
        /*09ec*/ 	.word	0x00000000
        /*09f0*/ 	.short	0x010a
        /*09f2*/ 	.byte	0xff
	.zero		1


	//   ....[143]....
        /*09f4*/ 	.word	0x000095d0
        /*09f8*/ 	.word	0x00000000
        /*09fc*/ 	.word	0x00000000
        /*0a00*/ 	.short	0x010a
        /*0a02*/ 	.byte	0xff
	.zero		1


	//   ....[144]....
        /*0a04*/ 	.word	0x00009630
        /*0a08*/ 	.word	0x00000000
        /*0a0c*/ 	.word	0x00000000
        /*0a10*/ 	.short	0x010a
        /*0a12*/ 	.byte	0xff
	.zero		1


	//   ....[145]....
        /*0a14*/ 	.word	0x00009690
        /*0a18*/ 	.word	0x00000004
        /*0a1c*/ 	.word	0x00000168
        /*0a20*/ 	.short	0x010a
        /*0a22*/ 	.byte	0xff
	.zero		1


	//   ....[146]....
        /*0a24*/ 	.word	0x000096f0
        /*0a28*/ 	.word	0x00000004
        /*0a2c*/ 	.word	0x00000160
        /*0a30*/ 	.short	0x010a
        /*0a32*/ 	.byte	0xff
	.zero		1


	//   ....[147]....
        /*0a34*/ 	.word	0x00009750
        /*0a38*/ 	.word	0x00000000
        /*0a3c*/ 	.word	0x00000160
        /*0a40*/ 	.short	0x010a
        /*0a42*/ 	.byte	0xff
	.zero		1


	//   ....[148]....
        /*0a44*/ 	.word	0x000097b0
        /*0a48*/ 	.word	0x00000004
        /*0a4c*/ 	.word	0x00000180
        /*0a50*/ 	.short	0x010a
        /*0a52*/ 	.byte	0xff
	.zero		1


	//   ....[149]....
        /*0a54*/ 	.word	0x00009810
        /*0a58*/ 	.word	0x00000000
        /*0a5c*/ 	.word	0x00000000
        /*0a60*/ 	.short	0x010a
        /*0a62*/ 	.byte	0xff
	.zero		1


	//   ....[150]....
        /*0a64*/ 	.word	0x00009870
        /*0a68*/ 	.word	0x00000000
        /*0a6c*/ 	.word	0x00000000
        /*0a70*/ 	.short	0x010a
        /*0a72*/ 	.byte	0xff
	.zero		1


	//   ....[151]....
        /*0a74*/ 	.word	0x000098d0
        /*0a78*/ 	.word	0x00000000
        /*0a7c*/ 	.word	0x00000000
        /*0a80*/ 	.short	0x010a
        /*0a82*/ 	.byte	0xff
	.zero		1


	//   ....[152]....
        /*0a84*/ 	.word	0x00009930
        /*0a88*/ 	.word	0x00000002
        /*0a8c*/ 	.word	0x00000160
        /*0a90*/ 	.short	0x010a
        /*0a92*/ 	.byte	0xff
	.zero		1


	//   ....[153]....
        /*0a94*/ 	.word	0x00009990
        /*0a98*/ 	.word	0x00000002
        /*0a9c*/ 	.word	0x00000158
        /*0aa0*/ 	.short	0x010a
        /*0aa2*/ 	.byte	0xff
	.zero		1


	//   ....[154]....
        /*0aa4*/ 	.word	0x000099f0
        /*0aa8*/ 	.word	0x00000002
        /*0aac*/ 	.word	0x00000130
        /*0ab0*/ 	.short	0x010a
        /*0ab2*/ 	.byte	0xff
	.zero		1


	//   ....[155]....
        /*0ab4*/ 	.word	0x00009a50
        /*0ab8*/ 	.word	0x00000002
        /*0abc*/ 	.word	0x00000138
        /*0ac0*/ 	.short	0x010a
        /*0ac2*/ 	.byte	0xff
	.zero		1


	//   ....[156]....
        /*0ac4*/ 	.word	0x00009ab0
        /*0ac8*/ 	.word	0x00000002
        /*0acc*/ 	.word	0x00000140
        /*0ad0*/ 	.short	0x010a
        /*0ad2*/ 	.byte	0xff
	.zero		1


	//   ....[157]....
        /*0ad4*/ 	.word	0x00009b10
        /*0ad8*/ 	.word	0x00000002
        /*0adc*/ 	.word	0x00000148
        /*0ae0*/ 	.short	0x010a
        /*0ae2*/ 	.byte	0xff
	.zero		1


	//   ....[158]....
        /*0ae4*/ 	.word	0x00009b70
        /*0ae8*/ 	.word	0x00000000
        /*0aec*/ 	.word	0x00000130
        /*0af0*/ 	.short	0x010a
        /*0af2*/ 	.byte	0xff
	.zero		1


	//   ....[159]....
        /*0af4*/ 	.word	0x00009bd0
        /*0af8*/ 	.word	0x00000000
        /*0afc*/ 	.word	0x00000138
        /*0b00*/ 	.short	0x010a
        /*0b02*/ 	.byte	0xff
	.zero		1


	//   ....[160]....
        /*0b04*/ 	.word	0x00009c30
        /*0b08*/ 	.word	0x00000000
        /*0b0c*/ 	.word	0x00000140
        /*0b10*/ 	.short	0x010a
        /*0b12*/ 	.byte	0xff
	.zero		1


	//   ....[161]....
        /*0b14*/ 	.word	0x00009c90
        /*0b18*/ 	.word	0x00000000
        /*0b1c*/ 	.word	0x00000160
        /*0b20*/ 	.short	0x010a
        /*0b22*/ 	.byte	0xff
	.zero		1


	//   ....[162]....
        /*0b24*/ 	.word	0x00009cf0
        /*0b28*/ 	.word	0x00000002
        /*0b2c*/ 	.word	0x00000110
        /*0b30*/ 	.short	0x010a
        /*0b32*/ 	.byte	0xff
	.zero		1


	//   ....[163]....
        /*0b34*/ 	.word	0x00009d40
        /*0b38*/ 	.word	0x00000046
        /*0b3c*/ 	.word	0x00000170
        /*0b40*/ 	.short	0x010a
        /*0b42*/ 	.byte	0xff
	.zero		1


	//   ....[164]....
        /*0b44*/ 	.word	0x00009d90
        /*0b48*/ 	.word	0x00000004
        /*0b4c*/ 	.word	0x00000110
        /*0b50*/ 	.short	0x010a
        /*0b52*/ 	.byte	0xff
	.zero		1


	//   ....[165]....
        /*0b54*/ 	.word	0x00009de0
        /*0b58*/ 	.word	0x00000002
        /*0b5c*/ 	.word	0x00000110
        /*0b60*/ 	.short	0x010a
        /*0b62*/ 	.byte	0xff
	.zero		1


	//   ....[166]....
        /*0b64*/ 	.word	0x00009e30
        /*0b68*/ 	.word	0x00000003
        /*0b6c*/ 	.word	0x00000110
        /*0b70*/ 	.short	0x010a
        /*0b72*/ 	.byte	0xff
	.zero		1


	//----- nvinfo : EIATTR_NUM_MBARRIERS
	.align		4
.L_47:
        /*0b74*/ 	.byte	0x03, 0x38
        /*0b76*/ 	.short	0x0032


	//----- nvinfo : EIATTR_EXIT_INSTR_OFFSETS
	.align		4
        /*0b78*/ 	.byte	0x04, 0x1c
        /*0b7a*/ 	.short	(.L_49 - .L_48)


	//   ....[0]....
.L_48:
        /*0b7c*/ 	.word	0x00003450


	//   ....[1]....
        /*0b80*/ 	.word	0x00003700


	//   ....[2]....
        /*0b84*/ 	.word	0x00003760


	//   ....[3]....
        /*0b88*/ 	.word	0x000044b0


	//   ....[4]....
        /*0b8c*/ 	.word	0x00005780


	//   ....[5]....
        /*0b90*/ 	.word	0x000057c0


	//   ....[6]....
        /*0b94*/ 	.word	0x00008e20


	//   ....[7]....
        /*0b98*/ 	.word	0x00008ea0


	//   ....[8]....
        /*0b9c*/ 	.word	0x00008ed0


	//   ....[9]....
        /*0ba0*/ 	.word	0x00008f50


	//----- nvinfo : EIATTR_MAX_THREADS
	.align		4
.L_49:
        /*0ba4*/ 	.byte	0x04, 0x05
        /*0ba6*/ 	.short	(.L_51 - .L_50)
.L_50:
        /*0ba8*/ 	.word	0x00000100
        /*0bac*/ 	.word	0x00000001
        /*0bb0*/ 	.word	0x00000001


	//----- nvinfo : EIATTR_CRS_STACK_SIZE
	.align		4
.L_51:
        /*0bb4*/ 	.byte	0x04, 0x1e
        /*0bb6*/ 	.short	(.L_53 - .L_52)
.L_52:
        /*0bb8*/ 	.word	0x00000000


	//----- nvinfo : EIATTR_CBANK_PARAM_SIZE
	.align		4
.L_53:
        /*0bbc*/ 	.byte	0x03, 0x19
        /*0bbe*/ 	.short	0x0800


	//----- nvinfo : EIATTR_PARAM_CBANK
	.align		4
        /*0bc0*/ 	.byte	0x04, 0x0a
        /*0bc2*/ 	.short	(.L_55 - .L_54)
	.align		4
.L_54:
        /*0bc4*/ 	.word	index@(.nv.constant0._ZN7cutlass13device_kernelINS_4conv6kernel13ConvUniversalINS1_16ConvProblemShapeILNS1_8OperatorE0ELi2EEENS1_10collective14CollectiveConvINS1_47MainloopSm100TmaUmmaWarpSpecializedImplicitGemmILS5_0ELi17ELi2ELi1ELi2EN4cute5tupleIJNSA_1CILi2EEENSC_ILi1EEESE_EEEEENSB_IJNSC_ILi64EEENSC_ILi128EEENSB_IJNSC_ILi32EEEEEEEEENS_10bfloat16_tESM_NSA_8TiledMMAINSA_8MMA_AtomIJNSA_20SM100_MMA_F16BF16_SSISM_SM_fLi64ELi128ELNSA_4UMMA5MajorE0ELSR_0ELNSQ_7ScaleInE0ELSS_0EEEEEENSA_6LayoutINSB_IJSE_SE_SE_EEENSB_IJNSC_ILi0EEESX_SX_EEEEENSB_IJNSA_10UnderscoreES10_S10_EEEEENS7_6detail27Sm100ImplicitGemmTileTraitsINSA_20SM90_TMA_LOAD_IM2COLENSA_14ComposedLayoutINSA_7SwizzleILi2ELi4ELi3EEENSA_18smem_ptr_flag_bitsILi16EEENSV_INSB_IJNSC_ILi8EEESJ_EEENSB_IJSJ_SE_EEEEEEEvEENS14_INSA_23SM90_TMA_LOAD_MULTICASTES1F_vEEEENS_8epilogue10collective18CollectiveEpilogueINS1K_23Sm100TmaWarpSpecializedILi4ELi2ELi16ELb1ELb0EEEJSL_NSB_IJNSV_ISH_SE_EENSV_ISJ_SE_EEEEESM_NSB_IJNSB_IJlllEEESE_SX_EEESM_S1T_NS1K_6fusion15FusionCallbacksIS1O_NS1U_17LinearCombinationISM_fSM_fLNS_15FloatRoundStyleE2EEESL_S1R_JEEENSA_5SM1004TMEM4LOAD26SM100_TMEM_LOAD_16dp256b4xES15_S1F_NSA_17SM75_U32x4_LDSM_NENSA_21SM90_TMA_STORE_IM2COLES1F_NSA_17SM90_U32x4_STSM_NENSA_39AutoVectorizingCopyWithAssumedAlignmentILi128EEEEEEvvEEEEvNT_6ParamsE)
        /*0bc8*/ 	.short	0x0380
        /*0bca*/ 	.short	0x0800


	//----- nvinfo : EIATTR_SW_WAR
	.align		4
.L_55:
        /*0bcc*/ 	.byte	0x04, 0x36
        /*0bce*/ 	.short	(.L_57 - .L_56)
.L_56:
        /*0bd0*/ 	.word	0x00000008
.L_57:


//--------------------- .nv.callgraph             --------------------------
	.section	.nv.callgraph,"",@"SHT_CUDA_CALLGRAPH"
	.align	4
	.sectionentsize	8
	.align		4
        /*0000*/ 	.word	0x00000000
	.align		4
        /*0004*/ 	.word	0xffffffff
	.align		4
        /*0008*/ 	.word	index@(_ZN7cutlass13device_kernelINS_4conv6kernel13ConvUniversalINS1_16ConvProblemShapeILNS1_8OperatorE0ELi2EEENS1_10collective14CollectiveConvINS1_47MainloopSm100TmaUmmaWarpSpecializedImplicitGemmILS5_0ELi17ELi2ELi1ELi2EN4cute5tupleIJNSA_1CILi2EEENSC_ILi1EEESE_EEEEENSB_IJNSC_ILi64EEENSC_ILi128EEENSB_IJNSC_ILi32EEEEEEEEENS_10bfloat16_tESM_NSA_8TiledMMAINSA_8MMA_AtomIJNSA_20SM100_MMA_F16BF16_SSISM_SM_fLi64ELi128ELNSA_4UMMA5MajorE0ELSR_0ELNSQ_7ScaleInE0ELSS_0EEEEEENSA_6LayoutINSB_IJSE_SE_SE_EEENSB_IJNSC_ILi0EEESX_SX_EEEEENSB_IJNSA_10UnderscoreES10_S10_EEEEENS7_6detail27Sm100ImplicitGemmTileTraitsINSA_20SM90_TMA_LOAD_IM2COLENSA_14ComposedLayoutINSA_7SwizzleILi2ELi4ELi3EEENSA_18smem_ptr_flag_bitsILi16EEENSV_INSB_IJNSC_ILi8EEESJ_EEENSB_IJSJ_SE_EEEEEEEvEENS14_INSA_23SM90_TMA_LOAD_MULTICASTES1F_vEEEENS_8epilogue10collective18CollectiveEpilogueINS1K_23Sm100TmaWarpSpecializedILi4ELi2ELi16ELb1ELb0EEEJSL_NSB_IJNSV_ISH_SE_EENSV_ISJ_SE_EEEEESM_NSB_IJNSB_IJlllEEESE_SX_EEESM_S1T_NS1K_6fusion15FusionCallbacksIS1O_NS1U_17LinearCombinationISM_fSM_fLNS_15FloatRoundStyleE2EEESL_S1R_JEEENSA_5SM1004TMEM4LOAD26SM100_TMEM_LOAD_16dp256b4xES15_S1F_NSA_17SM75_U32x4_LDSM_NENSA_21SM90_TMA_STORE_IM2COLES1F_NSA_17SM90_U32x4_STSM_NENSA_39AutoVectorizingCopyWithAssumedAlignmentILi128EEEEEEvvEEEEvNT_6ParamsE)
	.align		4
        /*000c*/ 	.word	index@(__assertfail)
	.align		4
        /*0010*/ 	.word	0x00000000
	.align		4
        /*0014*/ 	.word	0xfffffffe
	.align		4
        /*0018*/ 	.word	0x00000000
	.align		4
        /*001c*/ 	.word	0xfffffffd
	.align		4
        /*0020*/ 	.word	0x00000000
	.align		4
        /*0024*/ 	.word	0xfffffffc


//--------------------- .nv.constant4             --------------------------
	.section	.nv.constant4,"a",@progbits
	.align	8
	.align		8
.nv.constant4:
        /*0000*/ 	.dword	__assertfail
	.align		8
        /*0008*/ 	.dword	__unnamed_1
	.align		8
        /*0010*/ 	.dword	__unnamed_2
	.align		8
        /*0018*/ 	.dword	_ZN39_INTERNAL_6ea954b1_4_k_cu_d47038a1_33134cuda3std3__45__cpo5beginE
	.align		8
        /*0020*/ 	.dword	_ZN39_INTERNAL_6ea954b1_4_k_cu_d47038a1_33134cuda3std3__45__cpo3endE
	.align		8
        /*0028*/ 	.dword	_ZN39_INTERNAL_6ea954b1_4_k_cu_d47038a1_33134cuda3std3__45__cpo6cbeginE
	.align		8
        /*0030*/ 	.dword	_ZN39_INTERNAL_6ea954b1_4_k_cu_d47038a1_33134cuda3std3__45__cpo4cendE
	.align		8
        /*0038*/ 	.dword	_ZN39_INTERNAL_6ea954b1_4_k_cu_d47038a1_33134cuda3std3__441_GLOBAL__N__6ea954b1_4_k_cu_d47038a1_33136ignoreE
	.align		8
        /*0040*/ 	.dword	_ZN39_INTERNAL_6ea954b1_4_k_cu_d47038a1_33134cuda3std3__419piecewise_constructE
	.align		8
        /*0048*/ 	.dword	_ZN39_INTERNAL_6ea954b1_4_k_cu_d47038a1_33134cuda3std3__48in_placeE
	.align		8
        /*0050*/ 	.dword	_ZN39_INTERNAL_6ea954b1_4_k_cu_d47038a1_33134cuda3std6ranges3__45__cpo4swapE
	.align		8
        /*0058*/ 	.dword	_ZN39_INTERNAL_6ea954b1_4_k_cu_d47038a1_33134cuda3std6ranges3__45__cpo9iter_moveE
	.align		8
        /*0060*/ 	.dword	_ZN39_INTERNAL_6ea954b1_4_k_cu_d47038a1_33134cute7productE
	.align		8
        /*0068*/ 	.dword	_ZN39_INTERNAL_6ea954b1_4_k_cu_d47038a1_33134cute1_E
	.align		8
        /*0070*/ 	.dword	$str$27
	.align		8
        /*0078*/ 	.dword	$str$28
	.align		8
        /*0080*/ 	.dword	$str$29
	.align		8
        /*0088*/ 	.dword	$str$30


//--------------------- .text._ZN7cutlass13device_kernelINS_4conv6kernel13ConvUniversalINS1_16ConvProblemShapeILNS1_8OperatorE0ELi2EEENS1_10collective14CollectiveConvINS1_47MainloopSm100TmaUmmaWarpSpecializedImplicitGemmILS5_0ELi17ELi2ELi1ELi2EN4cute5tupleIJNSA_1CILi2EEENSC_ILi1EEESE_EEEEENSB_IJNSC_ILi64EEENSC_ILi128EEENSB_IJNSC_ILi32EEEEEEEEENS_10bfloat16_tESM_NSA_8TiledMMAINSA_8MMA_AtomIJNSA_20SM100_MMA_F16BF16_SSISM_SM_fLi64ELi128ELNSA_4UMMA5MajorE0ELSR_0ELNSQ_7ScaleInE0ELSS_0EEEEEENSA_6LayoutINSB_IJSE_SE_SE_EEENSB_IJNSC_ILi0EEESX_SX_EEEEENSB_IJNSA_10UnderscoreES10_S10_EEEEENS7_6detail27Sm100ImplicitGemmTileTraitsINSA_20SM90_TMA_LOAD_IM2COLENSA_14ComposedLayoutINSA_7SwizzleILi2ELi4ELi3EEENSA_18smem_ptr_flag_bitsILi16EEENSV_INSB_IJNSC_ILi8EEESJ_EEENSB_IJSJ_SE_EEEEEEEvEENS14_INSA_23SM90_TMA_LOAD_MULTICASTES1F_vEEEENS_8epilogue10collective18CollectiveEpilogueINS1K_23Sm100TmaWarpSpecializedILi4ELi2ELi16ELb1ELb0EEEJSL_NSB_IJNSV_ISH_SE_EENSV_ISJ_SE_EEEEESM_NSB_IJNSB_IJlllEEESE_SX_EEESM_S1T_NS1K_6fusion15FusionCallbacksIS1O_NS1U_17LinearCombinationISM_fSM_fLNS_15FloatRoundStyleE2EEESL_S1R_JEEENSA_5SM1004TMEM4LOAD26SM100_TMEM_LOAD_16dp256b4xES15_S1F_NSA_17SM75_U32x4_LDSM_NENSA_21SM90_TMA_STORE_IM2COLES1F_NSA_17SM90_U32x4_STSM_NENSA_39AutoVectorizingCopyWithAssumedAlignmentILi128EEEEEEvvEEEEvNT_6ParamsE --------------------------
	.section	.text._ZN7cutlass13device_kernelINS_4conv6kernel13ConvUniversalINS1_16ConvProblemShapeILNS1_8OperatorE0ELi2EEENS1_10collective14CollectiveConvINS1_47MainloopSm100TmaUmmaWarpSpecializedImplicitGemmILS5_0ELi17ELi2ELi1ELi2EN4cute5tupleIJNSA_1CILi2EEENSC_ILi1EEESE_EEEEENSB_IJNSC_ILi64EEENSC_ILi128EEENSB_IJNSC_ILi32EEEEEEEEENS_10bfloat16_tESM_NSA_8TiledMMAINSA_8MMA_AtomIJNSA_20SM100_MMA_F16BF16_SSISM_SM_fLi64ELi128ELNSA_4UMMA5MajorE0ELSR_0ELNSQ_7ScaleInE0ELSS_0EEEEEENSA_6LayoutINSB_IJSE_SE_SE_EEENSB_IJNSC_ILi0EEESX_SX_EEEEENSB_IJNSA_10UnderscoreES10_S10_EEEEENS7_6detail27Sm100ImplicitGemmTileTraitsINSA_20SM90_TMA_LOAD_IM2COLENSA_14ComposedLayoutINSA_7SwizzleILi2ELi4ELi3EEENSA_18smem_ptr_flag_bitsILi16EEENSV_INSB_IJNSC_ILi8EEESJ_EEENSB_IJSJ_SE_EEEEEEEvEENS14_INSA_23SM90_TMA_LOAD_MULTICASTES1F_vEEEENS_8epilogue10collective18CollectiveEpilogueINS1K_23Sm100TmaWarpSpecializedILi4ELi2ELi16ELb1ELb0EEEJSL_NSB_IJNSV_ISH_SE_EENSV_ISJ_SE_EEEEESM_NSB_IJNSB_IJlllEEESE_SX_EEESM_S1T_NS1K_6fusion15FusionCallbacksIS1O_NS1U_17LinearCombinationISM_fSM_fLNS_15FloatRoundStyleE2EEESL_S1R_JEEENSA_5SM1004TMEM4LOAD26SM100_TMEM_LOAD_16dp256b4xES15_S1F_NSA_17SM75_U32x4_LDSM_NENSA_21SM90_TMA_STORE_IM2COLES1F_NSA_17SM90_U32x4_STSM_NENSA_39AutoVectorizingCopyWithAssumedAlignmentILi128EEEEEEvvEEEEvNT_6ParamsE,"ax",@progbits
	.align	128
.text._ZN7cutlass13device_kernelINS_4conv6kernel13ConvUniversalINS1_16ConvProblemShapeILNS1_8OperatorE0ELi2EEENS1_10collective14CollectiveConvINS1_47MainloopSm100TmaUmmaWarpSpecializedImplicitGemmILS5_0ELi17ELi2ELi1ELi2EN4cute5tupleIJNSA_1CILi2EEENSC_ILi1EEESE_EEEEENSB_IJNSC_ILi64EEENSC_ILi128EEENSB_IJNSC_ILi32EEEEEEEEENS_10bfloat16_tESM_NSA_8TiledMMAINSA_8MMA_AtomIJNSA_20SM100_MMA_F16BF16_SSISM_SM_fLi64ELi128ELNSA_4UMMA5MajorE0ELSR_0ELNSQ_7ScaleInE0ELSS_0EEEEEENSA_6LayoutINSB_IJSE_SE_SE_EEENSB_IJNSC_ILi0EEESX_SX_EEEEENSB_IJNSA_10UnderscoreES10_S10_EEEEENS7_6detail27Sm100ImplicitGemmTileTraitsINSA_20SM90_TMA_LOAD_IM2COLENSA_14ComposedLayoutINSA_7SwizzleILi2ELi4ELi3EEENSA_18smem_ptr_flag_bitsILi16EEENSV_INSB_IJNSC_ILi8EEESJ_EEENSB_IJSJ_SE_EEEEEEEvEENS14_INSA_23SM90_TMA_LOAD_MULTICASTES1F_vEEEENS_8epilogue10collective18CollectiveEpilogueINS1K_23Sm100TmaWarpSpecializedILi4ELi2ELi16ELb1ELb0EEEJSL_NSB_IJNSV_ISH_SE_EENSV_ISJ_SE_EEEEESM_NSB_IJNSB_IJlllEEESE_SX_EEESM_S1T_NS1K_6fusion15FusionCallbacksIS1O_NS1U_17LinearCombinationISM_fSM_fLNS_15FloatRoundStyleE2EEESL_S1R_JEEENSA_5SM1004TMEM4LOAD26SM100_TMEM_LOAD_16dp256b4xES15_S1F_NSA_17SM75_U32x4_LDSM_NENSA_21SM90_TMA_STORE_IM2COLES1F_NSA_17SM90_U32x4_STSM_NENSA_39AutoVectorizingCopyWithAssumedAlignmentILi128EEEEEEvvEEEEvNT_6ParamsE:
        .type           _ZN7cutlass13device_kernelINS_4conv6kernel13ConvUniversalINS1_16ConvProblemShapeILNS1_8OperatorE0ELi2EEENS1_10collective14CollectiveConvINS1_47MainloopSm100TmaUmmaWarpSpecializedImplicitGemmILS5_0ELi17ELi2ELi1ELi2EN4cute5tupleIJNSA_1CILi2EEENSC_ILi1EEESE_EEEEENSB_IJNSC_ILi64EEENSC_ILi128EEENSB_IJNSC_ILi32EEEEEEEEENS_10bfloat16_tESM_NSA_8TiledMMAINSA_8MMA_AtomIJNSA_20SM100_MMA_F16BF16_SSISM_SM_fLi64ELi128ELNSA_4UMMA5MajorE0ELSR_0ELNSQ_7ScaleInE0ELSS_0EEEEEENSA_6LayoutINSB_IJSE_SE_SE_EEENSB_IJNSC_ILi0EEESX_SX_EEEEENSB_IJNSA_10UnderscoreES10_S10_EEEEENS7_6detail27Sm100ImplicitGemmTileTraitsINSA_20SM90_TMA_LOAD_IM2COLENSA_14ComposedLayoutINSA_7SwizzleILi2ELi4ELi3EEENSA_18smem_ptr_flag_bitsILi16EEENSV_INSB_IJNSC_ILi8EEESJ_EEENSB_IJSJ_SE_EEEEEEEvEENS14_INSA_23SM90_TMA_LOAD_MULTICASTES1F_vEEEENS_8epilogue10collective18CollectiveEpilogueINS1K_23Sm100TmaWarpSpecializedILi4ELi2ELi16ELb1ELb0EEEJSL_NSB_IJNSV_ISH_SE_EENSV_ISJ_SE_EEEEESM_NSB_IJNSB_IJlllEEESE_SX_EEESM_S1T_NS1K_6fusion15FusionCallbacksIS1O_NS1U_17LinearCombinationISM_fSM_fLNS_15FloatRoundStyleE2EEESL_S1R_JEEENSA_5SM1004TMEM4LOAD26SM100_TMEM_LOAD_16dp256b4xES15_S1F_NSA_17SM75_U32x4_LDSM_NENSA_21SM90_TMA_STORE_IM2COLES1F_NSA_17SM90_U32x4_STSM_NENSA_39AutoVectorizingCopyWithAssumedAlignmentILi128EEEEEEvvEEEEvNT_6ParamsE,@function
        .size           _ZN7cutlass13device_kernelINS_4conv6kernel13ConvUniversalINS1_16ConvProblemShapeILNS1_8OperatorE0ELi2EEENS1_10collective14CollectiveConvINS1_47MainloopSm100TmaUmmaWarpSpecializedImplicitGemmILS5_0ELi17ELi2ELi1ELi2EN4cute5tupleIJNSA_1CILi2EEENSC_ILi1EEESE_EEEEENSB_IJNSC_ILi64EEENSC_ILi128EEENSB_IJNSC_ILi32EEEEEEEEENS_10bfloat16_tESM_NSA_8TiledMMAINSA_8MMA_AtomIJNSA_20SM100_MMA_F16BF16_SSISM_SM_fLi64ELi128ELNSA_4UMMA5MajorE0ELSR_0ELNSQ_7ScaleInE0ELSS_0EEEEEENSA_6LayoutINSB_IJSE_SE_SE_EEENSB_IJNSC_ILi0EEESX_SX_EEEEENSB_IJNSA_10UnderscoreES10_S10_EEEEENS7_6detail27Sm100ImplicitGemmTileTraitsINSA_20SM90_TMA_LOAD_IM2COLENSA_14ComposedLayoutINSA_7SwizzleILi2ELi4ELi3EEENSA_18smem_ptr_flag_bitsILi16EEENSV_INSB_IJNSC_ILi8EEESJ_EEENSB_IJSJ_SE_EEEEEEEvEENS14_INSA_23SM90_TMA_LOAD_MULTICASTES1F_vEEEENS_8epilogue10collective18CollectiveEpilogueINS1K_23Sm100TmaWarpSpecializedILi4ELi2ELi16ELb1ELb0EEEJSL_NSB_IJNSV_ISH_SE_EENSV_ISJ_SE_EEEEESM_NSB_IJNSB_IJlllEEESE_SX_EEESM_S1T_NS1K_6fusion15FusionCallbacksIS1O_NS1U_17LinearCombinationISM_fSM_fLNS_15FloatRoundStyleE2EEESL_S1R_JEEENSA_5SM1004TMEM4LOAD26SM100_TMEM_LOAD_16dp256b4xES15_S1F_NSA_17SM75_U32x4_LDSM_NENSA_21SM90_TMA_STORE_IM2COLES1F_NSA_17SM90_U32x4_STSM_NENSA_39AutoVectorizingCopyWithAssumedAlignmentILi128EEEEEEvvEEEEvNT_6ParamsE,(.L_x_213 - _ZN7cutlass13device_kernelINS_4conv6kernel13ConvUniversalINS1_16ConvProblemShapeILNS1_8OperatorE0ELi2EEENS1_10collective14CollectiveConvINS1_47MainloopSm100TmaUmmaWarpSpecializedImplicitGemmILS5_0ELi17ELi2ELi1ELi2EN4cute5tupleIJNSA_1CILi2EEENSC_ILi1EEESE_EEEEENSB_IJNSC_ILi64EEENSC_ILi128EEENSB_IJNSC_ILi32EEEEEEEEENS_10bfloat16_tESM_NSA_8TiledMMAINSA_8MMA_AtomIJNSA_20SM100_MMA_F16BF16_SSISM_SM_fLi64ELi128ELNSA_4UMMA5MajorE0ELSR_0ELNSQ_7ScaleInE0ELSS_0EEEEEENSA_6LayoutINSB_IJSE_SE_SE_EEENSB_IJNSC_ILi0EEESX_SX_EEEEENSB_IJNSA_10UnderscoreES10_S10_EEEEENS7_6detail27Sm100ImplicitGemmTileTraitsINSA_20SM90_TMA_LOAD_IM2COLENSA_14ComposedLayoutINSA_7SwizzleILi2ELi4ELi3EEENSA_18smem_ptr_flag_bitsILi16EEENSV_INSB_IJNSC_ILi8EEESJ_EEENSB_IJSJ_SE_EEEEEEEvEENS14_INSA_23SM90_TMA_LOAD_MULTICASTES1F_vEEEENS_8epilogue10collective18CollectiveEpilogueINS1K_23Sm100TmaWarpSpecializedILi4ELi2ELi16ELb1ELb0EEEJSL_NSB_IJNSV_ISH_SE_EENSV_ISJ_SE_EEEEESM_NSB_IJNSB_IJlllEEESE_SX_EEESM_S1T_NS1K_6fusion15FusionCallbacksIS1O_NS1U_17LinearCombinationISM_fSM_fLNS_15FloatRoundStyleE2EEESL_S1R_JEEENSA_5SM1004TMEM4LOAD26SM100_TMEM_LOAD_16dp256b4xES15_S1F_NSA_17SM75_U32x4_LDSM_NENSA_21SM90_TMA_STORE_IM2COLES1F_NSA_17SM90_U32x4_STSM_NENSA_39AutoVectorizingCopyWithAssumedAlignmentILi128EEEEEEvvEEEEvNT_6ParamsE)
        .other          _ZN7cutlass13device_kernelINS_4conv6kernel13ConvUniversalINS1_16ConvProblemShapeILNS1_8OperatorE0ELi2EEENS1_10collective14CollectiveConvINS1_47MainloopSm100TmaUmmaWarpSpecializedImplicitGemmILS5_0ELi17ELi2ELi1ELi2EN4cute5tupleIJNSA_1CILi2EEENSC_ILi1EEESE_EEEEENSB_IJNSC_ILi64EEENSC_ILi128EEENSB_IJNSC_ILi32EEEEEEEEENS_10bfloat16_tESM_NSA_8TiledMMAINSA_8MMA_AtomIJNSA_20SM100_MMA_F16BF16_SSISM_SM_fLi64ELi128ELNSA_4UMMA5MajorE0ELSR_0ELNSQ_7ScaleInE0ELSS_0EEEEEENSA_6LayoutINSB_IJSE_SE_SE_EEENSB_IJNSC_ILi0EEESX_SX_EEEEENSB_IJNSA_10UnderscoreES10_S10_EEEEENS7_6detail27Sm100ImplicitGemmTileTraitsINSA_20SM90_TMA_LOAD_IM2COLENSA_14ComposedLayoutINSA_7SwizzleILi2ELi4ELi3EEENSA_18smem_ptr_flag_bitsILi16EEENSV_INSB_IJNSC_ILi8EEESJ_EEENSB_IJSJ_SE_EEEEEEEvEENS14_INSA_23SM90_TMA_LOAD_MULTICASTES1F_vEEEENS_8epilogue10collective18CollectiveEpilogueINS1K_23Sm100TmaWarpSpecializedILi4ELi2ELi16ELb1ELb0EEEJSL_NSB_IJNSV_ISH_SE_EENSV_ISJ_SE_EEEEESM_NSB_IJNSB_IJlllEEESE_SX_EEESM_S1T_NS1K_6fusion15FusionCallbacksIS1O_NS1U_17LinearCombinationISM_fSM_fLNS_15FloatRoundStyleE2EEESL_S1R_JEEENSA_5SM1004TMEM4LOAD26SM100_TMEM_LOAD_16dp256b4xES15_S1F_NSA_17SM75_U32x4_LDSM_NENSA_21SM90_TMA_STORE_IM2COLES1F_NSA_17SM90_U32x4_STSM_NENSA_39AutoVectorizingCopyWithAssumedAlignmentILi128EEEEEEvvEEEEvNT_6ParamsE,@"STO_CUDA_ENTRY STV_DEFAULT"
_ZN7cutlass13device_kernelINS_4conv6kernel13ConvUniversalINS1_16ConvProblemShapeILNS1_8OperatorE0ELi2EEENS1_10collective14CollectiveConvINS1_47MainloopSm100TmaUmmaWarpSpecializedImplicitGemmILS5_0ELi17ELi2ELi1ELi2EN4cute5tupleIJNSA_1CILi2EEENSC_ILi1EEESE_EEEEENSB_IJNSC_ILi64EEENSC_ILi128EEENSB_IJNSC_ILi32EEEEEEEEENS_10bfloat16_tESM_NSA_8TiledMMAINSA_8MMA_AtomIJNSA_20SM100_MMA_F16BF16_SSISM_SM_fLi64ELi128ELNSA_4UMMA5MajorE0ELSR_0ELNSQ_7ScaleInE0ELSS_0EEEEEENSA_6LayoutINSB_IJSE_SE_SE_EEENSB_IJNSC_ILi0EEESX_SX_EEEEENSB_IJNSA_10UnderscoreES10_S10_EEEEENS7_6detail27Sm100ImplicitGemmTileTraitsINSA_20SM90_TMA_LOAD_IM2COLENSA_14ComposedLayoutINSA_7SwizzleILi2ELi4ELi3EEENSA_18smem_ptr_flag_bitsILi16EEENSV_INSB_IJNSC_ILi8EEESJ_EEENSB_IJSJ_SE_EEEEEEEvEENS14_INSA_23SM90_TMA_LOAD_MULTICASTES1F_vEEEENS_8epilogue10collective18CollectiveEpilogueINS1K_23Sm100TmaWarpSpecializedILi4ELi2ELi16ELb1ELb0EEEJSL_NSB_IJNSV_ISH_SE_EENSV_ISJ_SE_EEEEESM_NSB_IJNSB_IJlllEEESE_SX_EEESM_S1T_NS1K_6fusion15FusionCallbacksIS1O_NS1U_17LinearCombinationISM_fSM_fLNS_15FloatRoundStyleE2EEESL_S1R_JEEENSA_5SM1004TMEM4LOAD26SM100_TMEM_LOAD_16dp256b4xES15_S1F_NSA_17SM75_U32x4_LDSM_NENSA_21SM90_TMA_STORE_IM2COLES1F_NSA_17SM90_U32x4_STSM_NENSA_39AutoVectorizingCopyWithAssumedAlignmentILi128EEEEEEvvEEEEvNT_6ParamsE:
[----:B------:R-:W1:Y:S01]  /*0000*/  LDC R1, c[0x0][0x37c] ;  /* 0x0000df00ff017b82 */ /* 0x000e620000000800 */
[----:B------:R-:W2:Y:S01]  /*0010*/  S2R R48, SR_TID.X ;  /* 0x0000000000307919 */ /* 0x000ea20000002100 */
[----:B------:R-:W3:Y:S01]  /*0020*/  LDCU.64 UR8, c[0x0][0x890] ;  /* 0x00011200ff0877ac */ /* 0x000ee20008000a00 */
[----:B-1----:R-:W-:Y:S01]  /*0030*/  VIADD R1, R1, 0xfffffff8 ;  /* 0xfffffff801017836 */ /* 0x002fe20000000000 */
[----:B------:R-:W-:Y:S02]  /*0040*/  PRMT R49, RZ, 0x7610, R49 ;  /* 0x00007610ff317816 */ /* 0x000fe40000000031 */
[----:B------:R-:W-:Y:S01]  /*0050*/  ELECT P3, URZ, PT ;  /* 0x0000000000ff782f */ /* 0x000fe20003860000 */
[----:B---3--:R-:W-:-:S04]  /*0060*/  UISETP.NE.U32.AND UP0, UPT, UR8, URZ, UPT ;  /* 0x000000ff0800728c */ /* 0x008fc8000bf05070 */
[----:B------:R-:W-:Y:S01]  /*0070*/  UISETP.NE.AND.EX UP0, UPT, UR9, URZ, UPT, UP0 ;  /* 0x000000ff0900728c */ /* 0x000fe2000bf05300 */
[----:B--2---:R-:W-:-:S05]  /*0080*/  SHF.R.U32.HI R50, RZ, 0x5, R48 ;  /* 0x00000005ff327819 */ /* 0x004fca0000011630 */
[----:B------:R-:W1:Y:S02]  /*0090*/  SHFL.IDX PT, R0, R50, RZ, 0x1f ;  /* 0x00001fff32007589 */ /* 0x000e6400000e0000 */
[----:B-1----:R-:W-:Y:S01]  /*00a0*/  R2UR UR18, R0 ;  /* 0x00000000001272ca */ /* 0x002fe200000e0000 */
[----:B------:R-:W-:-:S14]  /*00b0*/  BRA.U UP0, `(.L_x_0) ;  /* 0x0000000100307547 */ /* 0x000fdc000b800000 */
[----:B------:R-:W1:Y:S02]  /*00c0*/  LDCU.64 UR4, c[0x0][0x888] ;  /* 0x00011100ff0477ac */ /* 0x000e640008000a00 */
[----:B-1----:R-:W-:-:S04]  /*00d0*/  UISETP.NE.U32.AND UP0, UPT, UR4, URZ, UPT ;  /* 0x000000ff0400728c */ /* 0x002fc8000bf05070 */
[----:B------:R-:W-:-:S09]  /*00e0*/  UISETP.NE.AND.EX UP0, UPT, UR5, URZ, UPT, UP0 ;  /* 0x000000ff0500728c */ /* 0x000fd2000bf05300 */
[----:B------:R-:W-:Y:S05]  /*00f0*/  BRA.U !UP0, `(.L_x_1) ;  /* 0x0000000108147547 */ /* 0x000fea000b800000 */
[----:B------:R-:W1:Y:S01]  /*0100*/  LDC.64 R2, c[0x0][0x888] ;  /* 0x00022200ff027b82 */ /* 0x000e620000000a00 */
[----:B------:R-:W1:Y:S02]  /*0110*/  LDCU.64 UR4, c[0x0][0x358] ;  /* 0x00006b00ff0477ac */ /* 0x000e640008000a00 */
[----:B-1----:R1:W5:Y:S01]  /*0120*/  LDG.E R27, desc[UR4][R2.64] ;  /* 0x00000004021b7981 */ /* 0x002362000c1e1900 */
[----:B------:R-:W-:Y:S01]  /*0130*/  HFMA2 R49, -RZ, RZ, 0, 5.9604644775390625e-08 ;  /* 0x00000001ff317431 */ /* 0x000fe200000001ff */
[----:B------:R-:W-:Y:S05]  /*0140*/  BRA `(.L_x_0) ;  /* 0x00000000000c7947 */ /* 0x000fea0003800000 */
.L_x_1:
[----:B------:R-:W1:Y:S01]  /*0150*/  LDCU UR4, c[0x0][0x880] ;  /* 0x00011000ff0477ac */ /* 0x000e620008000800 */
[----:B------:R-:W-:Y:S01]  /*0160*/  HFMA2 R49, -RZ, RZ, 0, 5.9604644775390625e-08 ;  /* 0x00000001ff317431 */ /* 0x000fe200000001ff */
[----:B-1----:R-:W-:-:S07]  /*0170*/  MOV R27, UR4 ;  /* 0x00000004001b7c02 */ /* 0x002fce0008000f00 */
.L_x_0:
[----:B------:R-:W2:Y:S02]  /*0180*/  LDCU.64 UR4, c[0x0][0x8b0] ;  /* 0x00011600ff0477ac */ /* 0x000ea40008000a00 */
[----:B--2---:R-:W-:-:S04]  /*0190*/  UISETP.NE.U32.AND UP0, UPT, UR4, URZ, UPT ;  /* 0x000000ff0400728c */ /* 0x004fc8000bf05070 */
[----:B------:R-:W-:-:S09]  /*01a0*/  UISETP.NE.AND.EX UP0, UPT, UR5, URZ, UPT, UP0 ;  /* 0x000000ff0500728c */ /* 0x000fd2000bf05300 */
[----:B------:R-:W-:Y:S05]  /*01b0*/  BRA.U UP0, `(.L_x_2) ;  /* 0x0000000100287547 */ /* 0x000fea000b800000 */
[----:B------:R-:W2:Y:S02]  /*01c0*/  LDCU.64 UR4, c[0x0][0x8a8] ;  /* 0x00011500ff0477ac */ /* 0x000ea40008000a00 */
[----:B--2---:R-:W-:-:S04]  /*01d0*/  UISETP.NE.U32.AND UP0, UPT, UR4, URZ, UPT ;  /* 0x000000ff0400728c */ /* 0x004fc8000bf05070 */
[----:B------:R-:W-:-:S09]  /*01e0*/  UISETP.NE.AND.EX UP0, UPT, UR5, URZ, UPT, UP0 ;  /* 0x000000ff0500728c */ /* 0x000fd2000bf05300 */
[----:B------:R-:W-:Y:S05]  /*01f0*/  BRA.U !UP0, `(.L_x_3) ;  /* 0x0000000108107547 */ /* 0x000fea000b800000 */
[----:B------:R-:W2:Y:S01]  /*0200*/  LDC.64 R24, c[0x0][0x8a8] ;  /* 0x00022a00ff187b82 */ /* 0x000ea20000000a00 */
[----:B------:R-:W2:Y:S02]  /*0210*/  LDCU.64 UR4, c[0x0][0x358] ;  /* 0x00006b00ff0477ac */ /* 0x000ea40008000a00 */
[----:B--2---:R2:W5:Y:S01]  /*0220*/  LDG.E R24, desc[UR4][R24.64] ;  /* 0x0000000418187981 */ /* 0x004562000c1e1900 */
[----:B------:R-:W-:Y:S05]  /*0230*/  BRA `(.L_x_2) ;  /* 0x0000000000087947 */ /* 0x000fea0003800000 */
.L_x_3:
[----:B------:R-:W2:Y:S02]  /*0240*/  LDCU UR4, c[0x0][0x8a0] ;  /* 0x00011400ff0477ac */ /* 0x000ea40008000800 */
[----:B--2---:R-:W-:Y:S02]  /*0250*/  MOV R24, UR4 ;  /* 0x0000000400187c02 */ /* 0x004fe40008000f00 */
.L_x_2:
[----:B------:R-:W-:Y:S01]  /*0260*/  IMAD.U32 R0, RZ, RZ, UR18 ;  /* 0x00000012ff007e24 */ /* 0x000fe2000f8e00ff */
[----:B------:R-:W-:Y:S04]  /*0270*/  BSSY.RECONVERGENT B0, `(.L_x_4) ;  /* 0x000000c000007945 */ /* 0x000fe80003800200 */
[C---:B------:R-:W-:Y:S02]  /*0280*/  ISETP.NE.OR P1, PT, R0.reuse, 0x1, !P3 ;  /* 0x000000010000780c */ /* 0x040fe40005f25670 */
[----:B------:R-:W-:-:S11]  /*0290*/  ISETP.NE.OR P0, PT, R0, 0x3, !P3 ;  /* 0x000000030000780c */ /* 0x000fd60005f05670 */
[----:B------:R-:W-:Y:S05]  /*02a0*/  @P1 BRA `(.L_x_5) ;  /* 0x0000000000201947 */ /* 0x000fea0003800000 */
[----:B------:R-:W3:Y:S02]  /*02b0*/  LDCU.64 UR4, c[0x0][0x348] ;  /* 0x00006900ff0477ac */ /* 0x000ee40008000a00 */
[----:B---3--:R-:W-:Y:S02]  /*02c0*/  UIADD3 UR6, UP1, UPT, UR4, 0x80, URZ ;  /* 0x0000008004067890 */ /* 0x008fe4000ff3e0ff */
[----:B------:R-:W-:Y:S02]  /*02d0*/  UIADD3 UR4, UP0, UPT, UR4, 0x180, URZ ;  /* 0x0000018004047890 */ /* 0x000fe4000ff1e0ff */
[----:B------:R-:W-:Y:S02]  /*02e0*/  UIADD3.X UR7, UPT, UPT, URZ, UR5, URZ, UP1, !UPT ;  /* 0x00000005ff077290 */ /* 0x000fe40008ffe4ff */
[----:B------:R-:W-:-:S07]  /*02f0*/  UIADD3.X UR5, UPT, UPT, URZ, UR5, URZ, UP0, !UPT ;  /* 0x00000005ff057290 */ /* 0x000fce00087fe4ff */
[----:B------:R3:W-:Y:S02]  /*0300*/  UTMACCTL.PF [UR6] ;  /* 0x00000000060079b9 */ /* 0x0007e40008040000 */
[----:B------:R3:W-:Y:S02]  /*0310*/  UTMACCTL.PF [UR4] ;  /* 0x00000000040079b9 */ /* 0x0007e40008040000 */
[----:B---3--:R-:W-:Y:S01]  /*0320*/  NOP ;  /* 0x0000000000007918 */ /* 0x008fe20000000000 */
.L_x_5:
[----:B------:R-:W-:Y:S05]  /*0330*/  BSYNC.RECONVERGENT B0 ;  /* 0x0000000000007941 */ /* 0x000fea0003800200 */
.L_x_4:
[----:B------:R-:W-:Y:S04]  /*0340*/  BSSY.RECONVERGENT B0, `(.L_x_6) ;  /* 0x000000a000007945 */ /* 0x000fe80003800200 */
        /* <DEDUP_REMOVED lines=9> */
.L_x_7:
[----:B------:R-:W-:Y:S05]  /*03e0*/  BSYNC.RECONVERGENT B0 ;  /* 0x0000000000007941 */ /* 0x000fea0003800200 */
.L_x_6:
[----:B------:R-:W3:Y:S01]  /*03f0*/  LDCU.64 UR4, c[0x0][0x888] ;  /* 0x00011100ff0477ac */ /* 0x000ee20008000a00 */
[----:B------:R-:W-:Y:S02]  /*0400*/  UISETP.EQ.U32.AND UP2, UPT, UR8, URZ, UPT ;  /* 0x000000ff0800728c */ /* 0x000fe4000bf42070 */
[----:B------:R-:W-:Y:S02]  /*0410*/  UPLOP3.LUT UP3, UPT, UPT, UPT, UPT, 0x80, 0x8 ;  /* 0x000000000008789c */ /* 0x000fe40003f6f070 */
[----:B---3--:R-:W-:-:S04]  /*0420*/  UISETP.NE.U32.AND UP0, UPT, UR4, URZ, UPT ;  /* 0x000000ff0400728c */ /* 0x008fc8000bf05070 */
[----:B------:R-:W-:-:S04]  /*0430*/  UISETP.NE.AND.EX UP1, UPT, UR5, URZ, UPT, UP0 ;  /* 0x000000ff0500728c */ /* 0x000fc8000bf25300 */
[----:B------:R-:W-:-:S04]  /*0440*/  UISETP.EQ.OR.EX UP4, UPT, UR9, URZ, !UP1, UP2 ;  /* 0x000000ff0900728c */ /* 0x000fc8000cf82720 */
[----:B------:R-:W-:-:S06]  /*0450*/  UP2UR UR4, UPR, URZ, 0x10 ;  /* 0x00000010ff047883 */ /* 0x000fcc0008000000 */
[----:B------:R-:W-:Y:S01]  /*0460*/  MOV R60, UR4 ;  /* 0x00000004003c7c02 */ /* 0x000fe20008000f00 */
[----:B------:R-:W-:Y:S06]  /*0470*/  BRA.U !UP4, `(.L_x_8) ;  /* 0x000000010c207547 */ /* 0x000fec000b800000 */
[----:B------:R-:W-:Y:S01]  /*0480*/  UISETP.NE.U32.AND UP2, UPT, UR8, URZ, UPT ;  /* 0x000000ff0800728c */ /* 0x000fe2000bf45070 */
[----:B-----5:R-:W-:Y:S01]  /*0490*/  FSETP.NEU.AND P0, PT, R27, RZ, PT ;  /* 0x000000ff1b00720b */ /* 0x020fe20003f0d000 */
[----:B------:R-:W-:Y:S02]  /*04a0*/  USEL UR4, URZ, 0xffffffff, UP1 ;  /* 0xffffffffff047887 */ /* 0x000fe40008800000 */
[----:B------:R-:W-:-:S10]  /*04b0*/  UISETP.NE.AND.EX UP2, UPT, UR9, URZ, UPT, UP2 ;  /* 0x000000ff0900728c */ /* 0x000fd4000bf45320 */
[----:B------:R-:W-:Y:S01]  /*04c0*/  VOTEU.ANY UP0, P0 ;  /* 0x0000000000ff7886 */ /* 0x000fe20000000100 */
[----:B------:R-:W-:-:S04]  /*04d0*/  @!UP2 USEL UR4, URZ, 0xffffffff, UP0 ;  /* 0xffffffffff04a887 */ /* 0x000fc80008000000 */
[----:B------:R-:W-:-:S04]  /*04e0*/  ULOP3.LUT UR4, UR4, 0x1, URZ, 0xc0, !UPT ;  /* 0x0000000104047892 */ /* 0x000fc8000f8ec0ff */
[----:B------:R-:W-:-:S11]  /*04f0*/  UISETP.NE.U32.AND UP3, UPT, UR4, 0x1, UPT ;  /* 0x000000010400788c */ /* 0x000fd6000bf65070 */
.L_x_8:
[----:B-1----:R-:W1:Y:S02]  /*0500*/  SHFL.IDX PT, R2, R50, RZ, 0x1f ;  /* 0x00001fff32027589 */ /* 0x002e6400000e0000 */
[----:B-1----:R-:W-:-:S13]  /*0510*/  ISETP.NE.AND P0, PT, R2, RZ, PT ;  /* 0x000000ff0200720c */ /* 0x002fda0003f05270 */
[----:B------:R-:W-:Y:S05]  /*0520*/  @P0 BRA `(.L_x_9) ;  /* 0x0000000000cc0947 */ /* 0x000fea0003800000 */
[----:B------:R-:W-:Y:S01]  /*0530*/  ELECT P0, URZ, PT ;  /* 0x0000000000ff782f */ /* 0x000fe20003800000 */
[----:B------:R-:W-:-:S12]  /*0540*/  BSSY.RECONVERGENT B0, `(.L_x_9) ;  /* 0x0000031000007945 */ /* 0x000fd80003800200 */
[----:B------:R-:W-:Y:S05]  /*0550*/  @!P0 BRA `(.L_x_10) ;  /* 0x0000000000bc8947 */ /* 0x000fea0003800000 */
[----:B------:R-:W1:Y:S01]  /*0560*/  S2UR UR4, SR_CgaCtaId ;  /* 0x00000000000479c3 */ /* 0x000e620000008800 */
[----:B------:R-:W-:Y:S01]  /*0570*/  UMOV UR5, 0x400 ;  /* 0x0000040000057882 */ /* 0x000fe20000000000 */
[----:B------:R-:W-:Y:S01]  /*0580*/  UMOV UR8, 0x1 ;  /* 0x0000000100087882 */ /* 0x000fe20000000000 */
[----:B------:R-:W-:Y:S01]  /*0590*/  UMOV UR6, 0x2 ;  /* 0x0000000200067882 */ /* 0x000fe20000000000 */
[----:B------:R-:W-:-:S04]  /*05a0*/  UIADD3 UR8, UPT, UPT, -UR8, 0x100000, URZ ;  /* 0x0010000008087890 */ /* 0x000fc8000fffe1ff */
[----:B------:R-:W-:Y:S02]  /*05b0*/  USHF.L.U32 UR9, UR8, 0xb, URZ ;  /* 0x0000000b08097899 */ /* 0x000fe400080006ff */
[----:B------:R-:W-:Y:S02]  /*05c0*/  USHF.L.U32 UR8, UR8, 0x1, URZ ;  /* 0x0000000108087899 */ /* 0x000fe400080006ff */
[----:B------:R-:W-:-:S04]  /*05d0*/  UIADD3 UR6, UPT, UPT, -UR6, 0x100000, URZ ;  /* 0x0010000006067890 */ /* 0x000fc8000fffe1ff */
[----:B------:R-:W-:Y:S02]  /*05e0*/  USHF.L.U32 UR7, UR6, 0xb, URZ ;  /* 0x0000000b06077899 */ /* 0x000fe400080006ff */
[----:B------:R-:W-:Y:S02]  /*05f0*/  USHF.L.U32 UR6, UR6, 0x1, URZ ;  /* 0x0000000106067899 */ /* 0x000fe400080006ff */
[----:B-1----:R-:W-:Y:S01]  /*0600*/  ULEA UR4, UR4, UR5, 0x18 ;  /* 0x0000000504047291 */ /* 0x002fe2000f8ec0ff */
[----:B------:R-:W1:Y:S11]  /*0610*/  FENCE.VIEW.ASYNC.S ;  /* 0x00000000000073c6 */ /* 0x000e760000000000 */
[----:B-1----:R1:W3:Y:S01]  /*0620*/  SYNCS.EXCH.64 URZ, [UR4], UR8 ;  /* 0x0000000804ff75b2 */ /* 0x0022e20008000100 */
[----:B------:R1:W4:Y:S01]  /*0630*/  SYNCS.EXCH.64 URZ, [UR4+0x88], UR6 ;  /* 0x0000880604ff75b2 */ /* 0x0003220008000100 */
[----:B------:R1:W1:Y:S01]  /*0640*/  SYNCS.EXCH.64 URZ, [UR4+0x8], UR8 ;  /* 0x0000080804ff75b2 */ /* 0x0002620008000100 */
        /* <DEDUP_REMOVED lines=31> */
[----:B---34-:R-:W-:Y:S01]  /*0840*/  NOP ;  /* 0x0000000000007918 */ /* 0x018fe20000000000 */
.L_x_10:
[----:B-1----:R-:W-:Y:S05]  /*0850*/  BSYNC.RECONVERGENT B0 ;  /* 0x0000000000007941 */ /* 0x002fea0003800200 */
.L_x_9:
[----:B------:R-:W1:Y:S01]  /*0860*/  SHFL.IDX PT, R2, R50, RZ, 0x1f ;  /* 0x00001fff32027589 */ /* 0x000e6200000e0000 */
[----:B------:R-:W-:Y:S01]  /*0870*/  NOP ;  /* 0x0000000000007918 */ /* 0x000fe20000000000 */
[----:B-1----:R-:W-:-:S13]  /*0880*/  ISETP.NE.AND P0, PT, R2, 0x1, PT ;  /* 0x000000010200780c */ /* 0x002fda0003f05270 */
[----:B------:R-:W-:Y:S05]  /*0890*/  @P0 BRA `(.L_x_11) ;  /* 0x0000000000580947 */ /* 0x000fea0003800000 */
        /* <DEDUP_REMOVED lines=9> */
[----:B------:R-:W-:Y:S01]  /*0930*/  USHF.L.U32 UR6, UR6, 0x1, URZ ;  /* 0x0000000106067899 */ /* 0x000fe200080006ff */
[----:B------:R-:W-:Y:S01]  /*0940*/  ELECT P0, URZ, PT ;  /* 0x0000000000ff782f */ /* 0x000fe20003800000 */
[----:B-1----:R-:W-:Y:S01]  /*0950*/  ULEA UR4, UR4, UR5, 0x18 ;  /* 0x0000000504047291 */ /* 0x002fe2000f8ec0ff */
[----:B------:R-:W1:Y:S11]  /*0960*/  FENCE.VIEW.ASYNC.S ;  /* 0x00000000000073c6 */ /* 0x000e760000000000 */
[----:B-1----:R1:W3:Y:S01]  /*0970*/  SYNCS.EXCH.64 URZ, [UR4+0x110], UR8 ;  /* 0x0001100804ff75b2 */ /* 0x0022e20008000100 */
[----:B------:R1:W4:Y:S01]  /*0980*/  SYNCS.EXCH.64 URZ, [UR4+0x130], UR6 ;  /* 0x0001300604ff75b2 */ /* 0x0003220008000100 */
[----:B------:R1:W1:Y:S01]  /*0990*/  SYNCS.EXCH.64 URZ, [UR4+0x118], UR8 ;  /* 0x0001180804ff75b2 */ /* 0x0002620008000100 */
[----:B------:R1:W1:Y:S01]  /*09a0*/  SYNCS.EXCH.64 URZ, [UR4+0x138], UR6 ;  /* 0x0001380604ff75b2 */ /* 0x0002620008000100 */
[----:B------:R1:W1:Y:S01]  /*09b0*/  SYNCS.EXCH.64 URZ, [UR4+0x120], UR8 ;  /* 0x0001200804ff75b2 */ /* 0x0002620008000100 */
[----:B------:R1:W1:Y:S01]  /*09c0*/  SYNCS.EXCH.64 URZ, [UR4+0x140], UR6 ;  /* 0x0001400604ff75b2 */ /* 0x0002620008000100 */
[----:B------:R1:W1:Y:S01]  /*09d0*/  SYNCS.EXCH.64 URZ, [UR4+0x128], UR8 ;  /* 0x0001280804ff75b2 */ /* 0x0002620008000100 */
[----:B------:R1:W1:Y:S01]  /*09e0*/  SYNCS.EXCH.64 URZ, [UR4+0x148], UR6 ;  /* 0x0001480604ff75b2 */ /* 0x0002620008000100 */
[----:B------:R-:W-:Y:S01]  /*09f0*/  NOP ;  /* 0x0000000000007918 */ /* 0x000fe20000000000 */
.L_x_11:
[----:B------:R-:W2:Y:S01]  /*0a00*/  SHFL.IDX PT, R2, R50, RZ, 0x1f ;  /* 0x00001fff32027589 */ /* 0x000ea200000e0000 */
[----:B------:R-:W-:Y:S01]  /*0a10*/  NOP ;  /* 0x0000000000007918 */ /* 0x000fe20000000000 */
[----:B--2---:R-:W-:-:S13]  /*0a20*/  ISETP.NE.AND P0, PT, R2, 0x3, PT ;  /* 0x000000030200780c */ /* 0x004fda0003f05270 */
[----:B------:R-:W-:Y:S05]  /*0a30*/  @P0 BRA `(.L_x_12) ;  /* 0x0000000000300947 */ /* 0x000fea0003800000 */
[----:B-1----:R-:W1:Y:S01]  /*0a40*/  S2UR UR4, SR_CgaCtaId ;  /* 0x00000000000479c3 */ /* 0x002e620000008800 */
[----:B------:R-:W-:Y:S01]  /*0a50*/  UMOV UR6, 0x400 ;  /* 0x0000040000067882 */ /* 0x000fe20000000000 */
[----:B------:R-:W-:Y:S01]  /*0a60*/  UMOV UR5, 0x20 ;  /* 0x0000002000057882 */ /* 0x000fe20000000000 */
[----:B------:R-:W-:Y:S01]  /*0a70*/  ELECT P0, URZ, PT ;  /* 0x0000000000ff782f */ /* 0x000fe20003800000 */
[----:B-1----:R-:W-:Y:S02]  /*0a80*/  ULEA UR6, UR4, UR6, 0x18 ;  /* 0x0000000604067291 */ /* 0x002fe4000f8ec0ff */
[----:B------:R-:W-:-:S04]  /*0a90*/  UIADD3 UR4, UPT, UPT, -UR5, 0x100000, URZ ;  /* 0x0010000005047890 */ /* 0x000fc8000fffe1ff */
[----:B------:R-:W-:Y:S02]  /*0aa0*/  USHF.L.U32 UR5, UR4, 0xb, URZ ;  /* 0x0000000b04057899 */ /* 0x000fe400080006ff */
[----:B------:R-:W-:Y:S01]  /*0ab0*/  USHF.L.U32 UR4, UR4, 0x1, URZ ;  /* 0x0000000104047899 */ /* 0x000fe200080006ff */
[----:B------:R-:W1:Y:S11]  /*0ac0*/  FENCE.VIEW.ASYNC.S ;  /* 0x00000000000073c6 */ /* 0x000e760000000000 */
[----:B-1----:R2:W1:Y:S01]  /*0ad0*/  SYNCS.EXCH.64 URZ, [UR6+0x150], UR4 ;  /* 0x0001500406ff75b2 */ /* 0x0024620008000100 */
[----:B------:R2:W1:Y:S02]  /*0ae0*/  SYNCS.EXCH.64 URZ, [UR6+0x158], UR4 ;  /* 0x0001580406ff75b2 */ /* 0x0004640008000100 */
[----:B--2---:R-:W-:Y:S01]  /*0af0*/  NOP ;  /* 0x0000000000007918 */ /* 0x004fe20000000000 */
.L_x_12:
[----:B------:R-:W2:Y:S01]  /*0b00*/  SHFL.IDX PT, R2, R50, RZ, 0x1f ;  /* 0x00001fff32027589 */ /* 0x000ea200000e0000 */
[----:B------:R-:W-:Y:S01]  /*0b10*/  NOP ;  /* 0x0000000000007918 */ /* 0x000fe20000000000 */
[----:B--2---:R-:W-:-:S13]  /*0b20*/  ISETP.NE.AND P0, PT, R2, 0x4, PT ;  /* 0x000000040200780c */ /* 0x004fda0003f05270 */
[----:B------:R-:W-:Y:S05]  /*0b30*/  @P0 BRA `(.L_x_13) ;  /* 0x0000000000440947 */ /* 0x000fea0003800000 */
[----:B-1----:R-:W1:Y:S01]  /*0b40*/  S2UR UR6, SR_CgaCtaId ;  /* 0x00000000000679c3 */ /* 0x002e620000008800 */
[----:B------:R-:W-:Y:S01]  /*0b50*/  UMOV UR4, 0x1e0 ;  /* 0x000001e000047882 */ /* 0x000fe20000000000 */
[----:B------:R-:W-:Y:S01]  /*0b60*/  UMOV UR5, 0x400 ;  /* 0x0000040000057882 */ /* 0x000fe20000000000 */
[----:B------:R-:W-:Y:S01]  /*0b70*/  USEL UR4, UR4, 0x1a0, UP3 ;  /* 0x000001a004047887 */ /* 0x000fe20009800000 */
[----:B------:R-:W-:Y:S01]  /*0b80*/  UMOV UR8, 0x1 ;  /* 0x0000000100087882 */ /* 0x000fe20000000000 */
[----:B------:R-:W-:Y:S01]  /*0b90*/  ELECT P0, URZ, PT ;  /* 0x0000000000ff782f */ /* 0x000fe20003800000 */
[----:B------:R-:W-:-:S04]  /*0ba0*/  UIADD3 UR8, UPT, UPT, -UR8, 0x100000, URZ ;  /* 0x0010000008087890 */ /* 0x000fc8000fffe1ff */
[----:B------:R-:W-:Y:S02]  /*0bb0*/  USHF.L.U32 UR9, UR8, 0xb, URZ ;  /* 0x0000000b08097899 */ /* 0x000fe400080006ff */
[----:B------:R-:W-:Y:S02]  /*0bc0*/  USHF.L.U32 UR8, UR8, 0x1, URZ ;  /* 0x0000000108087899 */ /* 0x000fe400080006ff */
[----:B-1----:R-:W-:Y:S02]  /*0bd0*/  ULEA UR6, UR6, UR5, 0x18 ;  /* 0x0000000506067291 */ /* 0x002fe4000f8ec0ff */
[----:B------:R-:W-:-:S04]  /*0be0*/  UIADD3 UR4, UPT, UPT, -UR4, 0x100000, URZ ;  /* 0x0010000004047890 */ /* 0x000fc8000fffe1ff */
[----:B------:R-:W-:Y:S02]  /*0bf0*/  USHF.L.U32 UR5, UR4, 0xb, URZ ;  /* 0x0000000b04057899 */ /* 0x000fe400080006ff */
[----:B------:R-:W-:Y:S01]  /*0c00*/  USHF.L.U32 UR4, UR4, 0x1, URZ ;  /* 0x0000000104047899 */ /* 0x000fe200080006ff */
[----:B------:R-:W1:Y:S03]  /*0c10*/  FENCE.VIEW.ASYNC.S ;  /* 0x00000000000073c6 */ /* 0x000e660000000000 */
[----:B-1----:R2:W1:Y:S08]  /*0c20*/  SYNCS.EXCH.64 URZ, [UR6+0x160], UR8 ;  /* 0x0001600806ff75b2 */ /* 0x0024700008000100 */
[----:B------:R2:W1:Y:S02]  /*0c30*/  SYNCS.EXCH.64 URZ, [UR6+0x168], UR4 ;  /* 0x0001680406ff75b2 */ /* 0x0004640008000100 */
[----:B--2---:R-:W-:Y:S01]  /*0c40*/  NOP ;  /* 0x0000000000007918 */ /* 0x004fe20000000000 */
.L_x_13:
[----:B------:R-:W2:Y:S01]  /*0c50*/  SHFL.IDX PT, R2, R50, RZ, 0x1f ;  /* 0x00001fff32027589 */ /* 0x000ea200000e0000 */
[----:B------:R-:W-:Y:S01]  /*0c60*/  NOP ;  /* 0x0000000000007918 */ /* 0x000fe20000000000 */
[----:B--2---:R-:W-:-:S13]  /*0c70*/  ISETP.NE.AND P0, PT, R2, 0x5, PT ;  /* 0x000000050200780c */ /* 0x004fda0003f05270 */
[----:B------:R-:W-:Y:S05]  /*0c80*/  @P0 BRA `(.L_x_14) ;  /* 0x0000000000480947 */ /* 0x000fea0003800000 */
[----:B-1----:R-:W1:Y:S01]  /*0c90*/  S2UR UR4, SR_CgaCtaId ;  /* 0x00000000000479c3 */ /* 0x002e620000008800 */
        /* <DEDUP_REMOVED lines=12> */
[----:B-1----:R2:W1:Y:S01]  /*0d60*/  SYNCS.EXCH.64 URZ, [UR4+0x170], UR8 ;  /* 0x0001700804ff75b2 */ /* 0x0024620008000100 */
[----:B------:R2:W1:Y:S01]  /*0d70*/  SYNCS.EXCH.64 URZ, [UR4+0x180], UR6 ;  /* 0x0001800604ff75b2 */ /* 0x0004620008000100 */
[----:B------:R2:W1:Y:S01]  /*0d80*/  SYNCS.EXCH.64 URZ, [UR4+0x178], UR8 ;  /* 0x0001780804ff75b2 */ /* 0x0004620008000100 */
[----:B------:R2:W1:Y:S02]  /*0d90*/  SYNCS.EXCH.64 URZ, [UR4+0x188], UR6 ;  /* 0x0001880604ff75b2 */ /* 0x0004640008000100 */
[----:B--2---:R-:W-:Y:S01]  /*0da0*/  NOP ;  /* 0x0000000000007918 */ /* 0x004fe20000000000 */
.L_x_14:
[----:B-1----:R-:W1:Y:S01]  /*0db0*/  LDCU UR4, c[0x0][0x36c] ;  /* 0x00006d80ff0477ac */ /* 0x002e620008000800 */
[----:B------:R-:W-:Y:S01]  /*0dc0*/  ISETP.NE.OR P3, PT, R0, 0x2, !P3 ;  /* 0x000000020000780c */ /* 0x000fe20005f65670 */
[----:B------:R-:W-:Y:S01]  /*0dd0*/  NOP ;  /* 0x0000000000007918 */ /* 0x000fe20000000000 */
[----:B------:R-:W-:Y:S01]  /*0de0*/  LOP3.LUT R2, R48, 0x1f, RZ, 0xc0, !PT ;  /* 0x0000001f30027812 */ /* 0x000fe200078ec0ff */
[----:B------:R-:W-:Y:S02]  /*0df0*/  UISETP.NE.AND UP4, UPT, UR18, 0x2, UPT ;  /* 0x000000021200788c */ /* 0x000fe4000bf85270 */
[----:B------:R-:W-:Y:S02]  /*0e00*/  UISETP.NE.AND UP5, UPT, UR18, URZ, UPT ;  /* 0x000000ff1200728c */ /* 0x000fe4000bfa5270 */
[----:B-1----:R-:W-:-:S09]  /*0e10*/  UISETP.EQ.U32.AND UP6, UPT, UR4, 0x1, UPT ;  /* 0x000000010400788c */ /* 0x002fd2000bfc2070 */
[----:B------:R-:W-:Y:S05]  /*0e20*/  BRA.U !UP6, `(.L_x_15) ;  /* 0x000000010e087547 */ /* 0x000fea000b800000 */
[----:B---34-:R-:W-:Y:S01]  /*0e30*/  UCGABAR_ARV ;  /* 0x00000000000079c7 */ /* 0x018fe20008000000 */
[----:B------:R-:W-:Y:S05]  /*0e40*/  BRA `(.L_x_16) ;  /* 0x0000000000047947 */ /* 0x000fea0003800000 */
.L_x_15:
[----:B---34-:R-:W-:Y:S01]  /*0e50*/  NOP ;  /* 0x0000000000007918 */ /* 0x018fe20000000000 */
.L_x_16:
[----:B------:R-:W1:Y:S01]  /*0e60*/  S2UR UR50, SR_CTAID.X ;  /* 0x00000000003279c3 */ /* 0x000e620000002500 */
[----:B------:R-:W-:-:S05]  /*0e70*/  CS2R.32 R59, SR_CgaSize ;  /* 0x00000000003b7805 */ /* 0x000fca0000008a00 */
[----:B------:R-:W-:-:S05]  /*0e80*/  IMAD R59, R59, -0xa0, RZ ;  /* 0xffffff603b3b7824 */ /* 0x000fca00078e02ff */
[----:B------:R-:W-:-:S14]  /*0e90*/  R2UR UR5, R59 ;  /* 0x000000003b0572ca */ /* 0x000fdc00000e0000 */
[----:B------:R-:W2:Y:S01]  /*0ea0*/  LDCU UR5, c[0x0][UR5+0x2b0] ;  /* 0x00005600050577ac */ /* 0x000ea20008000800 */
[----:B------:R-:W-:-:S05]  /*0eb0*/  CS2R.32 R59, SR_CgaSize ;  /* 0x00000000003b7805 */ /* 0x000fca0000008a00 */
[----:B------:R-:W-:-:S05]  /*0ec0*/  IMAD R59, R59, -0xa0, RZ ;  /* 0xffffff603b3b7824 */ /* 0x000fca00078e02ff */
[----:B------:R-:W-:-:S14]  /*0ed0*/  R2UR UR4, R59 ;  /* 0x000000003b0472ca */ /* 0x000fdc00000e0000 */
[----:B------:R-:W3:Y:S01]  /*0ee0*/  LDCU UR4, c[0x0][UR4+0x2b4] ;  /* 0x00005680040477ac */ /* 0x000ee20008000800 */
[----:B------:R-:W4:Y:S01]  /*0ef0*/  S2UR UR21, SR_CTAID.Y ;  /* 0x00000000001579c3 */ /* 0x000f220000002600 */
[----:B------:R-:W-:-:S05]  /*0f00*/  CS2R.32 R59, SR_CgaSize ;  /* 0x00000000003b7805 */ /* 0x000fca0000008a00 */
[----:B------:R-:W-:-:S05]  /*0f10*/  IMAD R59, R59, -0xa0, RZ ;  /* 0xffffff603b3b7824 */ /* 0x000fca00078e02ff */
[----:B------:R-:W-:-:S14]  /*0f20*/  R2UR UR7, R59 ;  /* 0x000000003b0772ca */ /* 0x000fdc00000e0000 */
[----:B------:R-:W3:Y:S01]  /*0f30*/  LDCU UR7, c[0x0][UR7+0x2a0] ;  /* 0x00005400070777ac */ /* 0x000ee20008000800 */
[----:B------:R-:W-:-:S05]  /*0f40*/  CS2R.32 R59, SR_CgaSize ;  /* 0x00000000003b7805 */ /* 0x000fca0000008a00 */
[----:B------:R-:W-:-:S05]  /*0f50*/  IMAD R59, R59, -0xa0, RZ ;  /* 0xffffff603b3b7824 */ /* 0x000fca00078e02ff */
[----:B------:R-:W-:-:S14]  /*0f60*/  R2UR UR63, R59 ;  /* 0x000000003b3f72ca */ /* 0x000fdc00000e0000 */
[----:B------:R-:W3:Y:S01]  /*0f70*/  LDCU UR63, c[0x0][UR63+0x2a4] ;  /* 0x000054803f3f77ac */ /* 0x000ee20008000800 */
[----:B------:R-:W3:Y:S01]  /*0f80*/  LDCU UR19, c[0x0][0xb24] ;  /* 0x00016480ff1377ac */ /* 0x000ee20008000800 */
[----:B------:R-:W3:Y:S01]  /*0f90*/  LDCU UR39, c[0x0][0xb24] ;  /* 0x00016480ff2777ac */ /* 0x000ee20008000800 */
[----:B-1----:R-:W-:Y:S01]  /*0fa0*/  I2FP.F32.U32 R3, UR50 ;  /* 0x0000003200037c45 */ /* 0x002fe20008201000 */
[----:B------:R-:W1:Y:S04]  /*0fb0*/  LDCU UR23, c[0x0][0xb30] ;  /* 0x00016600ff1777ac */ /* 0x000e680008000800 */
[----:B--2---:R-:W-:Y:S01]  /*0fc0*/  FMUL R3, R3, UR5 ;  /* 0x0000000503037c20 */ /* 0x004fe20008400000 */
[----:B----4-:R-:W-:-:S05]  /*0fd0*/  I2FP.F32.U32 R0, UR21 ;  /* 0x0000001500007c45 */ /* 0x010fca0008201000 */
[----:B------:R-:W2:Y:S01]  /*0fe0*/  F2I.U32.TRUNC.NTZ R3, R3 ;  /* 0x0000000300037305 */ /* 0x000ea2000020f000 */
[----:B---3--:R-:W-:-:S07]  /*0ff0*/  FMUL R0, R0, UR4 ;  /* 0x0000000400007c20 */ /* 0x008fce0008400000 */
[----:B------:R-:W3:Y:S01]  /*1000*/  F2I.U32.TRUNC.NTZ R0, R0 ;  /* 0x0000000000007305 */ /* 0x000ee2000020f000 */
[----:B--2---:R-:W-:Y:S02]  /*1010*/  R2UR UR4, R3 ;  /* 0x00000000030472ca */ /* 0x004fe400000e0000 */
[----:B---3--:R-:W-:Y:S02]  /*1020*/  R2UR UR6, R0 ;  /* 0x00000000000672ca */ /* 0x008fe400000e0000 */
[----:B------:R-:W-:-:S09]  /*1030*/  PRMT R0, RZ, 0x7610, R0 ;  /* 0x00007610ff007816 */ /* 0x000fd20000000000 */
[----:B------:R-:W-:-:S04]  /*1040*/  UIADD3 UR5, UPT, UPT, -UR4, URZ, URZ ;  /* 0x000000ff04057290 */ /* 0x000fc8000fffe1ff */
[----:B------:R-:W-:Y:S02]  /*1050*/  UIMAD UR5, UR7, UR5, UR50 ;  /* 0x00000005070572a4 */ /* 0x000fe4000f8e0232 */
[----:B------:R-:W-:-:S04]  /*1060*/  UIADD3 UR4, UPT, UPT, -UR6, URZ, URZ ;  /* 0x000000ff06047290 */ /* 0x000fc8000fffe1ff */
[----:B------:R-:W-:Y:S01]  /*1070*/  IMAD.U32 R59, RZ, RZ, UR5 ;  /* 0x00000005ff3b7e24 */ /* 0x000fe2000f8e00ff */
[----:B------:R-:W-:Y:S01]  /*1080*/  UIMAD UR63, UR63, UR4, UR21 ;  /* 0x000000043f3f72a4 */ /* 0x000fe2000f8e0215 */
[----:B-1----:R-:W-:Y:S11]  /*1090*/  BRA.U UP5, `(.L_x_17) ;  /* 0x0000000105287547 */ /* 0x002ff6000b800000 */
[----:B------:R-:W-:Y:S01]  /*10a0*/  R2UR UR6, R59 ;  /* 0x000000003b0672ca */ /* 0x000fe200000e0000 */
[----:B------:R-:W-:-:S12]  /*10b0*/  UISETP.NE.AND UP0, UPT, UR63, URZ, UPT ;  /* 0x000000ff3f00728c */ /* 0x000fd8000bf05270 */
[----:B------:R-:W-:-:S04]  /*10c0*/  UISETP.EQ.OR UP0, UPT, UR6, URZ, !UP0 ;  /* 0x000000ff0600728c */ /* 0x000fc8000c702670 */
[----:B------:R-:W-:Y:S02]  /*10d0*/  USEL UR5, URZ, 0x1, !UP0 ;  /* 0x00000001ff057887 */ /* 0x000fe4000c000000 */
[----:B------:R-:W-:-:S04]  /*10e0*/  UISETP.NE.AND UP0, UPT, UR63, URZ, UPT ;  /* 0x000000ff3f00728c */ /* 0x000fc8000bf05270 */
[----:B------:R-:W-:Y:S02]  /*10f0*/  USEL UR4, URZ, 0x2, UP0 ;  /* 0x00000002ff047887 */ /* 0x000fe40008000000 */
[----:B------:R-:W-:-:S04]  /*1100*/  UISETP.NE.AND UP0, UPT, UR6, 0x1, UPT ;  /* 0x000000010600788c */ /* 0x000fc8000bf05270 */
[----:B------:R-:W-:-:S04]  /*1110*/  USEL UR4, UR4, 0x2, UP0 ;  /* 0x0000000204047887 */ /* 0x000fc80008000000 */
[----:B------:R-:W-:-:S06]  /*1120*/  UIADD3 UR4, UPT, UPT, UR5, UR4, URZ ;  /* 0x0000000405047290 */ /* 0x000fcc000fffe0ff */
[----:B------:R-:W-:-:S07]  /*1130*/  MOV R0, UR4 ;  /* 0x0000000400007c02 */ /* 0x000fce0008000f00 */
.L_x_17:
[----:B------:R-:W1:Y:S01]  /*1140*/  S2UR UR51, SR_CTAID.Z ;  /* 0x00000000003379c3 */ /* 0x000e620000002700 */
[----:B------:R-:W-:-:S09]  /*1150*/  UISETP.GE.AND UP0, UPT, UR19, 0x1, UPT ;  /* 0x000000011300788c */ /* 0x000fd2000bf06270 */
[----:B------:R-:W-:Y:S05]  /*1160*/  BRA.U !UP0, `(.L_x_18) ;  /* 0x0000000108d47547 */ /* 0x000fea000b800000 */
[----:B------:R-:W2:Y:S01]  /*1170*/  LDCU.128 UR12, c[0x0][0xb10] ;  /* 0x00016200ff0c77ac */ /* 0x000ea20008000c00 */
[----:B------:R-:W3:Y:S01]  /*1180*/  LDCU UR20, c[0x0][0xb0c] ;  /* 0x00016180ff1477ac */ /* 0x000ee20008000800 */
[----:B------:R-:W4:Y:S01]  /*1190*/  LDCU UR6, c[0x0][0x370] ;  /* 0x00006e00ff0677ac */ /* 0x000f220008000800 */
[----:B------:R-:W1:Y:S01]  /*11a0*/  LDCU UR7, c[0x0][0x374] ;  /* 0x00006e80ff0777ac */ /* 0x000e620008000800 */
[----:B------:R-:W1:Y:S01]  /*11b0*/  LDCU UR22, c[0x0][0xb20] ;  /* 0x00016400ff1677ac */ /* 0x000e620008000800 */
[----:B--2---:R-:W-:Y:S02]  /*11c0*/  UIMAD.WIDE.U32 UR4, UR50, UR12, URZ ;  /* 0x0000000c320472a5 */ /* 0x004fe4000f8e00ff */
[----:B---3--:R-:W-:Y:S01]  /*11d0*/  UISETP.NE.AND UP0, UPT, UR20, 0x1, UPT ;  /* 0x000000011400788c */ /* 0x008fe2000bf05270 */
[----:B------:R-:W2:Y:S01]  /*11e0*/  LDCU.64 UR8, c[0x0][0xb28] ;  /* 0x00016500ff0877ac */ /* 0x000ea20008000a00 */
[----:B----4-:R-:W-:-:S03]  /*11f0*/  UIMAD.WIDE.U32 UR10, UR6, UR12, URZ ;  /* 0x0000000c060a72a5 */ /* 0x010fc6000f8e00ff */
[----:B------:R-:W-:Y:S01]  /*1200*/  UMOV UR4, UR5 ;  /* 0x0000000500047c82 */ /* 0x000fe20008000000 */
[----:B------:R-:W-:Y:S02]  /*1210*/  UISETP.NE.AND UP2, UPT, UR19, 0x1, UPT ;  /* 0x000000011300788c */ /* 0x000fe4000bf45270 */
[----:B------:R-:W-:Y:S01]  /*1220*/  USHF.R.U32.HI UR4, URZ, UR13, UR4 ;  /* 0x0000000dff047299 */ /* 0x000fe20008011604 */
[----:B------:R-:W-:Y:S01]  /*1230*/  UMOV UR10, UR11 ;  /* 0x0000000b000a7c82 */ /* 0x000fe20008000000 */
[----:B------:R-:W-:Y:S02]  /*1240*/  UIMAD.WIDE.U32 UR16, UR21, UR15, URZ ;  /* 0x0000000f151072a5 */ /* 0x000fe4000f8e00ff */
[----:B------:R-:W-:Y:S02]  /*1250*/  USEL UR5, UR50, UR4, !UP0 ;  /* 0x0000000432057287 */ /* 0x000fe4000c000000 */
[----:B------:R-:W-:Y:S02]  /*1260*/  @UP0 USHF.R.U32.HI UR6, URZ, UR13, UR10 ;  /* 0x0000000dff060299 */ /* 0x000fe4000801160a */
[----:B------:R-:W-:-:S02]  /*1270*/  UISETP.NE.AND UP0, UPT, UR14, 0x1, UPT ;  /* 0x000000010e00788c */ /* 0x000fc4000bf05270 */
[----:B-1----:R-:W-:Y:S02]  /*1280*/  UIMAD.WIDE.U32 UR10, UR7, UR15, URZ ;  /* 0x0000000f070a72a5 */ /* 0x002fe4000f8e00ff */
[----:B--2---:R-:W-:Y:S01]  /*1290*/  UIMAD.WIDE.U32 UR12, UR6, UR8, URZ ;  /* 0x00000008060c72a5 */ /* 0x004fe2000f8e00ff */
[----:B------:R-:W-:Y:S02]  /*12a0*/  UMOV UR4, UR17 ;  /* 0x0000001100047c82 */ /* 0x000fe40008000000 */
[----:B------:R-:W-:Y:S02]  /*12b0*/  USHF.R.U32.HI UR4, URZ, UR22, UR4 ;  /* 0x00000016ff047299 */ /* 0x000fe40008011604 */
[----:B------:R-:W-:Y:S02]  /*12c0*/  UMOV UR10, UR11 ;  /* 0x0000000b000a7c82 */ /* 0x000fe40008000000 */
[----:B------:R-:W-:Y:S01]  /*12d0*/  UMOV UR12, UR13 ;  /* 0x0000000d000c7c82 */ /* 0x000fe20008000000 */
[----:B------:R-:W-:-:S02]  /*12e0*/  @UP0 USHF.R.U32.HI UR7, URZ, UR22, UR10 ;  /* 0x00000016ff070299 */ /* 0x000fc4000801160a */
[----:B------:R-:W-:Y:S02]  /*12f0*/  USEL UR4, UR21, UR4, !UP0 ;  /* 0x0000000415047287 */ /* 0x000fe4000c000000 */
[----:B------:R-:W-:Y:S02]  /*1300*/  UIMAD.WIDE.U32 UR10, UR7, UR8, URZ ;  /* 0x00000008070a72a5 */ /* 0x000fe4000f8e00ff */
[----:B------:R-:W-:Y:S02]  /*1310*/  @UP2 USHF.R.U32.HI UR6, URZ, UR9, UR12 ;  /* 0x00000009ff062299 */ /* 0x000fe4000801160c */
[----:B------:R-:W-:-:S03]  /*1320*/  UIMAD.WIDE.U32 UR12, UR4, UR8, URZ ;  /* 0x00000008040c72a5 */ /* 0x000fc6000f8e00ff */
[----:B------:R-:W-:Y:S02]  /*1330*/  UMOV UR10, UR11 ;  /* 0x0000000b000a7c82 */ /* 0x000fe40008000000 */
[----:B------:R-:W-:Y:S02]  /*1340*/  @UP2 USHF.R.U32.HI UR7, URZ, UR9, UR10 ;  /* 0x00000009ff072299 */ /* 0x000fe4000801160a */
[----:B------:R-:W-:Y:S02]  /*1350*/  UIMAD UR10, UR6, UR19, URZ ;  /* 0x00000013060a72a4 */ /* 0x000fe4000f8e02ff */
[----:B------:R-:W-:-:S04]  /*1360*/  UIMAD UR7, UR7, UR19, URZ ;  /* 0x00000013070772a4 */ /* 0x000fc8000f8e02ff */
[----:B------:R-:W-:-:S03]  /*1370*/  UISETP.GE.AND UP0, UPT, UR4, UR7, UPT ;  /* 0x000000070400728c */ /* 0x000fc6000bf06270 */
[----:B------:R-:W-:Y:S01]  /*1380*/  UMOV UR7, UR13 ;  /* 0x0000000d00077c82 */ /* 0x000fe20008000000 */
[----:B------:R-:W-:Y:S02]  /*1390*/  UISETP.GE.OR UP0, UPT, UR5, UR10, UP0 ;  /* 0x0000000a0500728c */ /* 0x000fe40008706670 */
[----:B------:R-:W-:Y:S02]  /*13a0*/  UIMAD.WIDE.U32 UR10, UR5, UR8, URZ ;  /* 0x00000008050a72a5 */ /* 0x000fe4000f8e00ff */
[----:B------:R-:W-:Y:S02]  /*13b0*/  USHF.R.U32.HI UR7, URZ, UR9, UR7 ;  /* 0x00000009ff077299 */ /* 0x000fe40008011607 */
[----:B------:R-:W-:Y:S02]  /*13c0*/  UIADD3 UR10, UPT, UPT, -UR4, URZ, URZ ;  /* 0x000000ff040a7290 */ /* 0x000fe4000fffe1ff */
[----:B------:R-:W-:Y:S02]  /*13d0*/  USEL UR7, UR4, UR7, !UP2 ;  /* 0x0000000704077287 */ /* 0x000fe4000d000000 */
[----:B------:R-:W-:Y:S01]  /*13e0*/  UIMAD UR10, UR14, UR10, UR21 ;  /* 0x0000000a0e0a72a4 */ /* 0x000fe2000f8e0215 */
[----:B------:R-:W-:Y:S01]  /*13f0*/  @!UP0 UMOV UR8, UR11 ;  /* 0x0000000b00088c82 */ /* 0x000fe20008000000 */
[----:B------:R-:W-:-:S02]  /*1400*/  UIADD3 UR11, UPT, UPT, -UR5, URZ, URZ ;  /* 0x000000ff050b7290 */ /* 0x000fc4000fffe1ff */
[----:B------:R-:W-:Y:S02]  /*1410*/  @!UP0 USHF.R.U32.HI UR8, URZ, UR9, UR8 ;  /* 0x00000009ff088299 */ /* 0x000fe40008011608 */
[----:B------:R-:W-:Y:S02]  /*1420*/  UIADD3 UR9, UPT, UPT, -UR7, URZ, URZ ;  /* 0x000000ff07097290 */ /* 0x000fe4000fffe1ff */
[----:B------:R-:W-:Y:S02]  /*1430*/  @!UP0 USEL UR8, UR5, UR8, !UP2 ;  /* 0x0000000805088287 */ /* 0x000fe4000d000000 */
[----:B------:R-:W-:Y:S02]  /*1440*/  UIMAD UR9, UR19, UR9, UR4 ;  /* 0x00000009130972a4 */ /* 0x000fe4000f8e0204 */
[----:B------:R-:W-:Y:S02]  /*1450*/  @!UP0 UIADD3 UR7, UPT, UPT, UR7, -UR8, URZ ;  /* 0x8000000807078290 */ /* 0x000fe4000fffe0ff */
[----:B------:R-:W-:-:S02]  /*1460*/  @!UP0 UIMAD UR6, UR9, UR6, UR8 ;  /* 0x00000006090682a4 */ /* 0x000fc4000f8e0208 */
[----:B------:R-:W-:Y:S02]  /*1470*/  @!UP0 UIMAD UR4, UR7, UR19, UR5 ;  /* 0x00000013070482a4 */ /* 0x000fe4000f8e0205 */
[----:B------:R-:W-:Y:S02]  /*1480*/  UIMAD UR50, UR20, UR11, UR50 ;  /* 0x0000000b143272a4 */ /* 0x000fe4000f8e0232 */
[----:B------:R-:W-:Y:S01]  /*1490*/  UIMAD UR21, UR4, UR14, UR10 ;  /* 0x0000000e041572a4 */ /* 0x000fe2000f8e020a */
[----:B------:R-:W-:Y:S02]  /*14a0*/  @!UP0 UMOV UR5, UR6 ;  /* 0x0000000600058c82 */ /* 0x000fe40008000000 */
[----:B------:R-:W-:-:S12]  /*14b0*/  UIMAD UR50, UR5, UR20, UR50 ;  /* 0x00000014053272a4 */ /* 0x000fd8000f8e0232 */
.L_x_18:
[----:B------:R-:W-:-:S09]  /*14c0*/  UISETP.NE.AND UP0, UPT, UR23, 0x1, UPT ;  /* 0x000000011700788c */ /* 0x000fd2000bf05270 */
[----:B------:R-:W-:Y:S05]  /*14d0*/  BRA.U UP0, `(.L_x_19) ;  /* 0x0000000100447547 */ /* 0x000fea000b800000 */
[----:B------:R-:W2:Y:S01]  /*14e0*/  LDCU.128 UR8, c[0x0][0xb10] ;  /* 0x00016200ff0877ac */ /* 0x000ea20008000c00 */
[----:B------:R-:W3:Y:S01]  /*14f0*/  LDCU UR12, c[0x0][0xb0c] ;  /* 0x00016180ff0c77ac */ /* 0x000ee20008000800 */
[----:B------:R-:W4:Y:S01]  /*1500*/  LDCU UR13, c[0x0][0xb20] ;  /* 0x00016400ff0d77ac */ /* 0x000f220008000800 */
[----:B--2---:R-:W-:Y:S02]  /*1510*/  UIMAD.WIDE.U32 UR4, UR50, UR8, URZ ;  /* 0x00000008320472a5 */ /* 0x004fe4000f8e00ff */
[----:B------:R-:W-:Y:S02]  /*1520*/  UIMAD.WIDE.U32 UR6, UR21, UR11, URZ ;  /* 0x0000000b150672a5 */ /* 0x000fe4000f8e00ff */
[----:B---3--:R-:W-:-:S03]  /*1530*/  UISETP.NE.AND UP0, UPT, UR12, 0x1, UPT ;  /* 0x000000010c00788c */ /* 0x008fc6000bf05270 */
[----:B------:R-:W-:Y:S02]  /*1540*/  UMOV UR4, UR5 ;  /* 0x0000000500047c82 */ /* 0x000fe40008000000 */
[----:B------:R-:W-:-:S04]  /*1550*/  USHF.R.U32.HI UR4, URZ, UR9, UR4 ;  /* 0x00000009ff047299 */ /* 0x000fc80008011604 */
[----:B------:R-:W-:Y:S02]  /*1560*/  USEL UR5, UR50, UR4, !UP0 ;  /* 0x0000000432057287 */ /* 0x000fe4000c000000 */
[----:B------:R-:W-:Y:S01]  /*1570*/  UISETP.NE.AND UP0, UPT, UR10, 0x1, UPT ;  /* 0x000000010a00788c */ /* 0x000fe2000bf05270 */
[----:B------:R-:W-:Y:S02]  /*1580*/  UMOV UR4, UR7 ;  /* 0x0000000700047c82 */ /* 0x000fe40008000000 */
[----:B----4-:R-:W-:-:S04]  /*1590*/  USHF.R.U32.HI UR4, URZ, UR13, UR4 ;  /* 0x0000000dff047299 */ /* 0x010fc80008011604 */
[----:B------:R-:W-:-:S04]  /*15a0*/  USEL UR4, UR21, UR4, !UP0 ;  /* 0x0000000415047287 */ /* 0x000fc8000c000000 */
[----:B------:R-:W-:Y:S02]  /*15b0*/  UIADD3 UR6, UPT, UPT, UR5, -UR4, URZ ;  /* 0x8000000405067290 */ /* 0x000fe4000fffe0ff */
[----:B------:R-:W-:Y:S02]  /*15c0*/  UIADD3 UR4, UPT, UPT, -UR5, UR4, URZ ;  /* 0x0000000405047290 */ /* 0x000fe4000fffe1ff */
[----:B------:R-:W-:Y:S02]  /*15d0*/  UIMAD UR21, UR6, UR10, UR21 ;  /* 0x0000000a061572a4 */ /* 0x000fe4000f8e0215 */
[----:B------:R-:W-:-:S12]  /*15e0*/  UIMAD UR50, UR4, UR12, UR50 ;  /* 0x0000000c043272a4 */ /* 0x000fd8000f8e0232 */
.L_x_19:
[----:B------:R-:W-:Y:S01]  /*15f0*/  UISETP.NE.AND UP0, UPT, UR18, 0x2, UPT ;  /* 0x000000021200788c */ /* 0x000fe2000bf05270 */
[----:B------:R-:W-:Y:S09]  /*1600*/  BRA.U !UP6, `(.L_x_20) ;  /* 0x000000010e0c7547 */ /* 0x000ff2000b800000 */
[----:B------:R-:W-:Y:S01]  /*1610*/  UCGABAR_WAIT ;  /* 0x0000000000007dc7 */ /* 0x000fe20008000000 */
[----:B------:R-:W-:Y:S01]  /*1620*/  CCTL.IVALL ;  /* 0x00000000ff00798f */ /* 0x000fe20002000000 */
[----:B------:R-:W-:Y:S05]  /*1630*/  BRA `(.L_x_21) ;  /* 0x0000000000047947 */ /* 0x000fea0003800000 */
.L_x_20:
[----:B------:R-:W-:Y:S06]  /*1640*/  BAR.SYNC.DEFER_BLOCKING 0x0 ;  /* 0x0000000000007b1d */ /* 0x000fec0000010000 */
.L_x_21:
[----:B------:R-:W-:Y:S05]  /*1650*/  BRA.U UP0, `(.L_x_22) ;  /* 0x0000001d00847547 */ /* 0x000fea000b800000 */
[----:B------:R-:W2:Y:S01]  /*1660*/  LDCU UR5, c[0x0][0x388] ;  /* 0x00007100ff0577ac */ /* 0x000ea20008000800 */
[----:B------:R-:W3:Y:S01]  /*1670*/  S2UR UR7, SR_CgaCtaId ;  /* 0x00000000000779c3 */ /* 0x000ee20000008800 */
[----:B------:R-:W-:Y:S01]  /*1680*/  PLOP3.LUT P1, PT, PT, PT, UP3, 0x80, 0x8 ;  /* 0x000000000008781c */ /* 0x000fe20003f2f038 */
[----:B------:R-:W-:Y:S01]  /*1690*/  IMAD.MOV.U32 R3, RZ, RZ, 0x1 ;  /* 0x00000001ff037424 */ /* 0x000fe200078e00ff */
[----:B------:R-:W4:Y:S01]  /*16a0*/  LDCU UR6, c[0x0][0x38c] ;  /* 0x00007180ff0677ac */ /* 0x000f220008000800 */
[----:B------:R-:W-:Y:S01]  /*16b0*/  ISETP.EQ.OR P2, PT, R2, RZ, P3 ;  /* 0x000000ff0200720c */ /* 0x000fe20001f42670 */
[----:B------:R-:W-:Y:S01]  /*16c0*/  IMAD.MOV.U32 R2, RZ, RZ, RZ ;  /* 0x000000ffff027224 */ /* 0x000fe200078e00ff */
[----:B------:R-:W-:Y:S01]  /*16d0*/  PLOP3.LUT P1, PT, P1, PT, PT, 0x8, 0x80 ;  /* 0x000000000080781c */ /* 0x000fe20000f2e170 */
[----:B------:R-:W1:Y:S01]  /*16e0*/  LDCU UR49, c[0x0][0x390] ;  /* 0x00007200ff3177ac */ /* 0x000e620008000800 */
[----:B------:R-:W-:Y:S01]  /*16f0*/  UMOV UR31, 0x400 ;  /* 0x00000400001f7882 */ /* 0x000fe20000000000 */
[----:B------:R-:W-:-:S02]  /*1700*/  UISETP.NE.AND UP1, UPT, UR18, URZ, UPT ;  /* 0x000000ff1200728c */ /* 0x000fc4000bf25270 */
[----:B------:R-:W-:Y:S01]  /*1710*/  USEL UR32, URZ, 0x1, UP4 ;  /* 0x00000001ff207887 */ /* 0x000fe2000a000000 */
[----:B------:R-:W1:Y:S01]  /*1720*/  LDCU UR48, c[0x0][0x370] ;  /* 0x00006e00ff3077ac */ /* 0x000e620008000800 */
[----:B--2---:R-:W-:Y:S01]  /*1730*/  UIADD3 UR5, UPT, UPT, UR5, 0x1f, URZ ;  /* 0x0000001f05057890 */ /* 0x004fe2000fffe0ff */
[----:B------:R-:W2:Y:S03]  /*1740*/  LDCU.64 UR36, c[0x0][0x348] ;  /* 0x00006900ff2477ac */ /* 0x000ea60008000a00 */
[----:B------:R-:W-:Y:S02]  /*1750*/  USHF.R.S32.HI UR4, URZ, 0x1f, UR5 ;  /* 0x0000001fff047899 */ /* 0x000fe40008011405 */
[----:B---3--:R-:W-:Y:S02]  /*1760*/  USHF.L.U32 UR33, UR7, 0xc, URZ ;  /* 0x0000000c07217899 */ /* 0x008fe400080006ff */
[----:B------:R-:W-:-:S02]  /*1770*/  ULEA.HI UR4, UR4, UR5, URZ, 0x5 ;  /* 0x0000000504047291 */ /* 0x000fc4000f8f28ff */
[----:B------:R-:W-:Y:S02]  /*1780*/  USHF.L.U32 UR52, UR7, 0x6, URZ ;  /* 0x0000000607347899 */ /* 0x000fe400080006ff */
[----:B------:R-:W-:Y:S02]  /*1790*/  USHF.R.S32.HI UR4, URZ, 0x5, UR4 ;  /* 0x00000005ff047899 */ /* 0x000fe40008011404 */
[----:B------:R-:W-:Y:S02]  /*17a0*/  ULOP3.LUT UR33, UR33, 0x1000, URZ, 0xc0, !UPT ;  /* 0x0000100021217892 */ /* 0x000fe4000f8ec0ff */
[----:B----4-:R-:W-:Y:S02]  /*17b0*/  UIMAD UR4, UR4, UR6, URZ ;  /* 0x00000006040472a4 */ /* 0x010fe4000f8e02ff */
[----:B------:R-:W-:Y:S02]  /*17c0*/  ULEA UR31, UR7, UR31, 0x18 ;  /* 0x0000001f071f7291 */ /* 0x000fe4000f8ec0ff */
[----:B-1----:R-:W-:Y:S01]  /*17d0*/  UIMAD UR49, UR4, UR49, URZ ;  /* 0x00000031043172a4 */ /* 0x002fe2000f8e02ff */
[----:B------:R-:W1:Y:S03]  /*17e0*/  LDCU UR47, c[0x0][0x374] ;  /* 0x00006e80ff2f77ac */ /* 0x000e660008000800 */
[----:B------:R-:W-:-:S02]  /*17f0*/  UISETP.NE.AND UP2, UPT, UR49, URZ, UPT ;  /* 0x000000ff3100728c */ /* 0x000fc4000bf45270 */
[----:B------:R-:W-:Y:S02]  /*1800*/  UISETP.LT.U32.AND UP0, UPT, UR49, 0x11, UPT ;  /* 0x000000113100788c */ /* 0x000fe4000bf01070 */
[----:B------:R-:W-:Y:S02]  /*1810*/  ULOP3.LUT UR52, UR52, 0x40, URZ, 0xc0, !UPT ;  /* 0x0000004034347892 */ /* 0x000fe4000f8ec0ff */
[----:B------:R-:W-:Y:S02]  /*1820*/  USEL UR4, UR49, 0x11, UP0 ;  /* 0x0000001131047887 */ /* 0x000fe40008000000 */
[----:B------:R-:W-:Y:S02]  /*1830*/  USEL UR32, UR32, 0x2, UP1 ;  /* 0x0000000220207887 */ /* 0x000fe40008800000 */
[----:B------:R-:W-:Y:S02]  /*1840*/  UIADD3 UR5, UPT, UPT, UR4, -0x1, URZ ;  /* 0xffffffff04057890 */ /* 0x000fe4000fffe0ff */
[----:B------:R-:W-:-:S02]  /*1850*/  @!UP2 UIADD3 UR5, UPT, UPT, UR4, URZ, URZ ;  /* 0x000000ff0405a290 */ /* 0x000fc4000fffe0ff */
[----:B------:R-:W-:Y:S02]  /*1860*/  UIADD3 UR33, UPT, UPT, UR31, 0x15400, UR33 ;  /* 0x000154001f217890 */ /* 0x000fe4000fffe021 */
[----:B------:R-:W-:Y:S02]  /*1870*/  UIADD3 UR46, UPT, UPT, UR49, -UR4, URZ ;  /* 0x80000004312e7290 */ /* 0x000fe4000fffe0ff */
[----:B------:R-:W-:Y:S01]  /*1880*/  UIADD3 UR51, UPT, UPT, UR5, 0x1, URZ ;  /* 0x0000000105337890 */ /* 0x000fe2000fffe0ff */
[----:B------:R-:W-:Y:S01]  /*1890*/  UMOV UR24, URZ ;  /* 0x000000ff00187c82 */ /* 0x000fe20008000000 */
[----:B------:R-:W-:Y:S01]  /*18a0*/  UMOV UR25, URZ ;  /* 0x000000ff00197c82 */ /* 0x000fe20008000000 */
[----:B-12---:R-:W-:-:S09]  /*18b0*/  UMOV UR34, URZ ;  /* 0x000000ff00227c82 */ /* 0x006fd20008000000 */
.L_x_40:
[----:B------:R-:W-:Y:S01]  /*18c0*/  ULEA UR4, UR24, UR31, 0x3 ;  /* 0x0000001f18047291 */ /* 0x000fe2000f8e18ff */
[----:B------:R-:W-:Y:S01]  /*18d0*/  SHF.L.U32 R0, R3, 0x1f, RZ ;  /* 0x0000001f03007819 */ /* 0x000fe200000006ff */
[----:B------:R-:W-:Y:S02]  /*18e0*/  UISETP.NE.AND UP0, UPT, UR49, URZ, UPT ;  /* 0x000000ff3100728c */ /* 0x000fe4000bf05270 */
[----:B------:R-:W-:Y:S02]  /*18f0*/  ULEA UR19, UR21, UR52, 0x7 ;  /* 0x0000003415137291 */ /* 0x000fe4000f8e38ff */
[----:B------:R-:W-:Y:S01]  /*1900*/  USHF.L.U32 UR35, UR50, 0x6, URZ ;  /* 0x0000000632237899 */ /* 0x000fe200080006ff */
[----:B------:R-:W-:Y:S02]  /*1910*/  UMOV UR22, URZ ;  /* 0x000000ff00167c82 */ /* 0x000fe40008000000 */
[----:B------:R1:W2:Y:S01]  /*1920*/  SYNCS.PHASECHK.TRANS64.TRYWAIT P0, [UR4+0x88], R0 ;  /* 0x00008800ff0075a7 */ /* 0x0002a20008001104 */
[----:B------:R-:W-:Y:S01]  /*1930*/  UMOV UR21, URZ ;  /* 0x000000ff00157c82 */ /* 0x000fe20008000000 */
[----:B------:R-:W-:Y:S01]  /*1940*/  UMOV UR20, URZ ;  /* 0x000000ff00147c82 */ /* 0x000fe20008000000 */
[----:B------:R-:W-:Y:S06]  /*1950*/  BRA.U !UP0, `(.L_x_23) ;  /* 0x0000000508547547 */ /* 0x000fec000b800000 */
[----:B------:R-:W3:Y:S01]  /*1960*/  LDCU.128 UR8, c[0x0][0x480] ;  /* 0x00009000ff0877ac */ /* 0x000ee20008000c00 */
[----:B------:R-:W4:Y:S01]  /*1970*/  LDCU.64 UR12, c[0x0][0x490] ;  /* 0x00009200ff0c77ac */ /* 0x000f220008000a00 */
[----:B------:R-:W1:Y:S01]  /*1980*/  LDCU.64 UR20, c[0x0][0x4b0] ;  /* 0x00009600ff1477ac */ /* 0x000e620008000a00 */
[----:B------:R-:W1:Y:S01]  /*1990*/  LDCU.64 UR16, c[0x0][0x4d0] ;  /* 0x00009a00ff1077ac */ /* 0x000e620008000a00 */
[----:B------:R-:W1:Y:S01]  /*19a0*/  LDCU UR44, c[0x0][0x390] ;  /* 0x00007200ff2c77ac */ /* 0x000e620008000800 */
[----:B---3--:R-:W-:Y:S02]  /*19b0*/  UIMAD.WIDE.U32 UR4, UR35, UR9, URZ ;  /* 0x00000009230472a5 */ /* 0x008fe4000f8e00ff */
[----:B------:R-:W-:Y:S01]  /*19c0*/  UISETP.NE.AND UP0, UPT, UR8, 0x1, UPT ;  /* 0x000000010800788c */ /* 0x000fe2000bf05270 */
[----:B------:R-:W3:Y:S04]  /*19d0*/  LDCU UR45, c[0x0][0x38c] ;  /* 0x00007180ff2d77ac */ /* 0x000ee80008000800 */
[----:B------:R-:W-:Y:S01]  /*19e0*/  UMOV UR4, UR5 ;  /* 0x0000000500047c82 */ /* 0x000fe20008000000 */
[----:B------:R-:W1:Y:S01]  /*19f0*/  LDCU.64 UR14, c[0x0][0x4b8] ;  /* 0x00009700ff0e77ac */ /* 0x000e620008000a00 */
[----:B------:R-:W-:-:S02]  /*1a00*/  USHF.R.U32.HI UR6, URZ, UR10, UR4 ;  /* 0x0000000aff067299 */ /* 0x000fc40008011604 */
[----:B------:R-:W-:Y:S02]  /*1a10*/  UIADD3 UR34, UPT, UPT, UR51, UR25, URZ ;  /* 0x0000001933227290 */ /* 0x000fe4000fffe0ff */
[----:B------:R-:W-:Y:S02]  /*1a20*/  USEL UR6, UR35, UR6, !UP0 ;  /* 0x0000000623067287 */ /* 0x000fe4000c000000 */
[----:B------:R-:W-:Y:S02]  /*1a30*/  UISETP.NE.AND UP0, UPT, UR11, 0x1, UPT ;  /* 0x000000010b00788c */ /* 0x000fe4000bf05270 */
[----:B----4-:R-:W-:Y:S02]  /*1a40*/  UIMAD.WIDE.U32 UR4, UR6, UR12, URZ ;  /* 0x0000000c060472a5 */ /* 0x010fe4000f8e00ff */
[----:B------:R-:W-:Y:S01]  /*1a50*/  UIADD3 UR7, UPT, UPT, -UR6, URZ, URZ ;  /* 0x000000ff06077290 */ /* 0x000fe2000fffe1ff */
[----:B------:R-:W-:-:S03]  /*1a60*/  UMOV UR22, URZ ;  /* 0x000000ff00167c82 */ /* 0x000fc60008000000 */
[----:B------:R-:W-:Y:S01]  /*1a70*/  UIMAD UR7, UR8, UR7, UR35 ;  /* 0x00000007080772a4 */ /* 0x000fe2000f8e0223 */
[----:B------:R-:W-:Y:S02]  /*1a80*/  UMOV UR4, UR5 ;  /* 0x0000000500047c82 */ /* 0x000fe40008000000 */
[----:B------:R-:W-:Y:S02]  /*1a90*/  USHF.R.U32.HI UR13, URZ, UR13, UR4 ;  /* 0x0000000dff0d7299 */ /* 0x000fe40008011604 */
[----:B------:R-:W4:Y:S02]  /*1aa0*/  LDCU.64 UR4, c[0x0][0x4d8] ;  /* 0x00009b00ff0477ac */ /* 0x000f240008000a00 */
[----:B------:R-:W-:-:S04]  /*1ab0*/  USEL UR13, UR6, UR13, !UP0 ;  /* 0x0000000d060d7287 */ /* 0x000fc8000c000000 */
[----:B------:R-:W-:-:S04]  /*1ac0*/  UIADD3 UR12, UPT, UPT, -UR13, URZ, URZ ;  /* 0x000000ff0d0c7290 */ /* 0x000fc8000fffe1ff */
[----:B------:R-:W-:Y:S02]  /*1ad0*/  UIMAD UR12, UR11, UR12, UR6 ;  /* 0x0000000c0b0c72a4 */ /* 0x000fe4000f8e0206 */
[----:B-1----:R-:W-:Y:S02]  /*1ae0*/  UIMAD UR11, UR7, UR20, UR16 ;  /* 0x00000014070b72a4 */ /* 0x002fe4000f8e0210 */
[----:B------:R-:W-:Y:S01]  /*1af0*/  UIMAD UR12, UR12, UR21, UR17 ;  /* 0x000000150c0c72a4 */ /* 0x000fe2000f8e0211 */
[----:B------:R-:W-:Y:S01]  /*1b00*/  UMOV UR6, UR24 ;  /* 0x0000001800067c82 */ /* 0x000fe20008000000 */
[----:B------:R-:W-:Y:S01]  /*1b10*/  UMOV UR20, URZ ;  /* 0x000000ff00147c82 */ /* 0x000fe20008000000 */
[----:B---3--:R-:W-:-:S09]  /*1b20*/  UMOV UR21, URZ ;  /* 0x000000ff00157c82 */ /* 0x008fd20008000000 */
.L_x_29:
[----:B------:R-:W-:Y:S01]  /*1b30*/  @!P3 MOV R4, 0x3000 ;  /* 0x000030000004b802 */ /* 0x000fe20000000f00 */
[----:B------:R-:W-:Y:S01]  /*1b40*/  ULEA UR9, UR6, UR31, 0x3 ;  /* 0x0000001f06097291 */ /* 0x000fe2000f8e18ff */
[----:B-12---:R-:W-:Y:S11]  /*1b50*/  @P0 BRA `(.L_x_24) ;  /* 0x00000000000c0947 */ /* 0x006ff60003800000 */
[----:B------:R-:W-:Y:S04]  /*1b60*/  SHF.L.U32 R5, R3, 0x1f, RZ ;  /* 0x0000001f03057819 */ /* 0x000fe800000006ff */
[----:B------:R-:W1:Y:S02]  /*1b70*/  SYNCS.PHASECHK.TRANS64.TRYWAIT P0, [UR9+0x88], R5 ;  /* 0x00008805ff0075a7 */ /* 0x000e640008001109 */
[----:B-1----:R-:W-:Y:S05]  /*1b80*/  @!P0 BRA `(.L_x_25) ;  /* 0x0000007000f48947 */ /* 0x002fea0003800000 */
.L_x_24:
[----:B------:R2:W-:Y:S01]  /*1b90*/  @!P3 SYNCS.ARRIVE.TRANS64 RZ, [UR9], R4 ;  /* 0x00000004ffffb9a7 */ /* 0x0005e20008000009 */
[----:B------:R-:W-:Y:S04]  /*1ba0*/  ULOP3.LUT UR7, UR32, 0x2, URZ, 0xfc, !UPT ;  /* 0x0000000220077892 */ /* 0x000fe8000f8efcff */
[----:B------:R-:W-:Y:S09]  /*1bb0*/  UISETP.NE.AND UP0, UPT, UR7, 0x2, UPT ;  /* 0x000000020700788c */ /* 0x000ff2000bf05270 */
[----:B------:R-:W-:Y:S05]  /*1bc0*/  BRA.U UP0, `(.L_x_26) ;  /* 0x0000000100047547 */ /* 0x000fea000b800000 */
[----:B----4-:R-:W-:Y:S05]  /*1bd0*/  BPT.TRAP 0x1 ;  /* 0x000000040000795c */ /* 0x010fea0000300000 */
.L_x_26:
[----:B------:R-:W-:Y:S04]  /*1be0*/  BSSY.RECONVERGENT B0, `(.L_x_27) ;  /* 0x0000003000007945 */ /* 0x000fe80003800200 */
[----:B------:R-:W-:Y:S05]  /*1bf0*/  @P2 BRA `(.L_x_28) ;  /* 0x0000000000042947 */ /* 0x000fea0003800000 */
[----:B----4-:R-:W-:Y:S05]  /*1c00*/  BPT.TRAP 0x1 ;  /* 0x000000040000795c */ /* 0x010fea0000300000 */
.L_x_28:
[----:B----4-:R-:W-:Y:S05]  /*1c10*/  BSYNC.RECONVERGENT B0 ;  /* 0x0000000000007941 */ /* 0x010fea0003800200 */
.L_x_27:
[----:B------:R-:W-:Y:S02]  /*1c20*/  UIADD3 UR7, UPT, UPT, UR6, 0x1, URZ ;  /* 0x0000000106077890 */ /* 0x000fe4000fffe0ff */
[----:B------:R-:W-:Y:S02]  /*1c30*/  ULEA UR16, UR6, UR33, 0xd ;  /* 0x0000002106107291 */ /* 0x000fe4000f8e68ff */
[----:B------:R-:W-:Y:S02]  /*1c40*/  UISETP.NE.AND UP0, UPT, UR7, 0x11, UPT ;  /* 0x000000110700788c */ /* 0x000fe4000bf05270 */
[----:B------:R-:W-:Y:S02]  /*1c50*/  UIADD3 UR28, UP1, UPT, UR36, 0x80, URZ ;  /* 0x00000080241c7890 */ /* 0x000fe4000ff3e0ff */
[----:B------:R-:W-:Y:S02]  /*1c60*/  USEL UR8, URZ, 0x1, UP0 ;  /* 0x00000001ff087887 */ /* 0x000fe40008000000 */
[----:B------:R-:W-:Y:S02]  /*1c70*/  USEL UR24, UR7, URZ, UP0 ;  /* 0x000000ff07187287 */ /* 0x000fe40008000000 */
[----:B------:R-:W-:Y:S02]  /*1c80*/  USHF.L.U32 UR10, UR22, 0x5, URZ ;  /* 0x00000005160a7899 */ /* 0x000fe400080006ff */
[----:B------:R-:W-:Y:S01]  /*1c90*/  ULEA UR7, UR24, UR31, 0x3 ;  /* 0x0000001f18077291 */ /* 0x000fe2000f8e18ff */
[----:B------:R-:W-:Y:S01]  /*1ca0*/  LOP3.LUT R3, R3, UR8, RZ, 0x3c, !PT ;  /* 0x0000000803037c12 */ /* 0x000fe2000f8e3cff */
[----:B------:R-:W-:Y:S02]  /*1cb0*/  ULEA UR8, UR6, UR31, 0xc ;  /* 0x0000001f06087291 */ /* 0x000fe4000f8e60ff */
[----:B------:R-:W-:Y:S01]  /*1cc0*/  UIADD3.X UR29, UPT, UPT, URZ, UR37, URZ, UP1, !UPT ;  /* 0x00000025ff1d7290 */ /* 0x000fe20008ffe4ff */
[----:B-1----:R-:W-:Y:S01]  /*1cd0*/  SHF.L.U32 R0, R3, 0x1f, RZ ;  /* 0x0000001f03007819 */ /* 0x002fe200000006ff */
[----:B------:R-:W-:Y:S02]  /*1ce0*/  UIADD3 UR8, UPT, UPT, UR8, 0x4400, URZ ;  /* 0x0000440008087890 */ /* 0x000fe4000fffe0ff */
[----:B------:R-:W-:Y:S01]  /*1cf0*/  UIADD3 UR26, UP0, UPT, UR36, 0x180, URZ ;  /* 0x00000180241a7890 */ /* 0x000fe2000ff1e0ff */
[----:B------:R3:W1:Y:S01]  /*1d00*/  SYNCS.PHASECHK.TRANS64.TRYWAIT P0, [UR7+0x88], R0 ;  /* 0x00008800ff0075a7 */ /* 0x0006620008001107 */
[----:B------:R-:W-:Y:S02]  /*1d10*/  UIMAD UR7, UR20, UR14, UR4 ;  /* 0x0000000e140772a4 */ /* 0x000fe4000f8e0204 */
[----:B------:R-:W-:Y:S02]  /*1d20*/  UIMAD UR6, UR21, UR15, UR5 ;  /* 0x0000000f150672a4 */ /* 0x000fe4000f8e0205 */
[----:B------:R-:W-:Y:S02]  /*1d30*/  UIADD3.X UR27, UPT, UPT, URZ, UR37, URZ, UP0, !UPT ;  /* 0x00000025ff1b7290 */ /* 0x000fe400087fe4ff */
[----:B------:R-:W-:Y:S02]  /*1d40*/  UPRMT UR6, UR7, 0x40, UR6 ;  /* 0x0000004007067896 */ /* 0x000fe40008000006 */
[----:B------:R-:W-:Y:S02]  /*1d50*/  UIADD3 UR30, UPT, UPT, UR20, 0x1, URZ ;  /* 0x00000001141e7890 */ /* 0x000fe4000fffe0ff */
[----:B------:R-:W-:Y:S02]  /*1d60*/  UPRMT UR6, UR6, 0x5410, URZ ;  /* 0x0000541006067896 */ /* 0x000fe400080000ff */
[----:B------:R-:W-:Y:S02]  /*1d70*/  UISETP.NE.AND UP2, UPT, UR30, UR45, UPT ;  /* 0x0000002d1e00728c */ /* 0x000fe4000bf45270 */
[----:B------:R-:W-:Y:S02]  /*1d80*/  UIADD3 UR23, UPT, UPT, UR21, 0x1, URZ ;  /* 0x0000000115177890 */ /* 0x000fe4000fffe0ff */
[----:B------:R-:W-:Y:S02]  /*1d90*/  UIADD3 UR25, UPT, UPT, UR25, 0x1, URZ ;  /* 0x0000000119197890 */ /* 0x000fe4000fffe0ff */
[----:B------:R-:W-:Y:S01]  /*1da0*/  UIADD3 UR7, UPT, UPT, UR22, 0x1, URZ ;  /* 0x0000000116077890 */ /* 0x000fe2000fffe0ff */
[----:B------:R4:W-:Y:S01]  /*1db0*/  UTMALDG.4D.IM2COL [UR8], [UR28], UR6 ;  /* 0x000000081c0073b4 */ /* 0x0009e20008058006 */
[----:B------:R-:W-:Y:S01]  /*1dc0*/  UMOV UR38, 0x30000 ;  /* 0x0003000000267882 */ /* 0x000fe20000000000 */
[----:B------:R-:W-:Y:S01]  /*1dd0*/  UMOV UR40, 0x0 ;  /* 0x0000000000287882 */ /* 0x000fe20000000000 */
[----:B------:R-:W-:Y:S01]  /*1de0*/  UMOV UR41, 0x10000000 ;  /* 0x1000000000297882 */ /* 0x000fe20000000000 */
[----:B------:R-:W-:Y:S01]  /*1df0*/  @UP2 UIADD3 UR23, UPT, UPT, UR21, URZ, URZ ;  /* 0x000000ff15172290 */ /* 0x000fe2000fffe0ff */
[----:B------:R-:W-:Y:S01]  /*1e00*/  UMOV UR17, UR9 ;  /* 0x0000000900117c82 */ /* 0x000fe20008000000 */
[----:B------:R-:W-:Y:S02]  /*1e10*/  UMOV UR18, UR10 ;  /* 0x0000000a00127c82 */ /* 0x000fe40008000000 */
[----:B------:R-:W-:Y:S01]  /*1e20*/  UISETP.NE.AND UP0, UPT, UR23, UR44, UPT ;  /* 0x0000002c1700728c */ /* 0x000fe2000bf05270 */
[----:B------:R2:W-:Y:S10]  /*1e30*/  UTMALDG.4D.MULTICAST [UR16], [UR26], UR38, desc[UR40] ;  /* 0x000028101a0073b4 */ /* 0x0005f40008019826 */
[----:B------:R-:W-:Y:S07]  /*1e40*/  @UP0 UIADD3 UR7, UPT, UPT, UR22, URZ, URZ ;  /* 0x000000ff16070290 */ /* 0x000fee000fffe0ff */
[----:B------:R-:W-:Y:S01]  /*1e50*/  UMOV UR22, UR7 ;  /* 0x0000000700167c82 */ /* 0x000fe20008000000 */
[----:B----4-:R-:W-:Y:S01]  /*1e60*/  UMOV UR6, UR24 ;  /* 0x0000001800067c82 */ /* 0x010fe20008000000 */
[----:B--2---:R-:W-:Y:S02]  /*1e70*/  USEL UR21, UR23, URZ, UP0 ;  /* 0x000000ff17157287 */ /* 0x004fe40008000000 */
[----:B------:R-:W-:Y:S02]  /*1e80*/  UISETP.NE.AND UP0, UPT, UR25, UR34, UPT ;  /* 0x000000221900728c */ /* 0x000fe4000bf05270 */
[----:B------:R-:W-:Y:S07]  /*1e90*/  USEL UR20, UR30, URZ, UP2 ;  /* 0x000000ff1e147287 */ /* 0x000fee0009000000 */
[----:B---3--:R-:W-:Y:S05]  /*1ea0*/  BRA.U UP0, `(.L_x_29) ;  /* 0xfffffffd00207547 */ /* 0x008fea000b83ffff */
.L_x_23:
[----:B------:R-:W-:Y:S01]  /*1eb0*/  ULEA UR4, UR24, UR31, 0x3 ;  /* 0x0000001f18047291 */ /* 0x000fe2000f8e18ff */
[----:B-1----:R-:W-:Y:S01]  /*1ec0*/  SHF.L.U32 R0, R3, 0x1f, RZ ;  /* 0x0000001f03007819 */ /* 0x002fe200000006ff */
[----:B------:R-:W-:Y:S01]  /*1ed0*/  @!P1 SYNCS.ARRIVE.TRANS64.A1T0 RZ, [UR31+0x158], RZ ;  /* 0x000158ffffff99a7 */ /* 0x000fe2000810001f */
[----:B------:R-:W-:-:S06]  /*1ee0*/  UISETP.GE.AND UP0, UPT, UR46, 0x1, UPT ;  /* 0x000000012e00788c */ /* 0x000fcc000bf06270 */
[----:B--2---:R1:W2:Y:S03]  /*1ef0*/  SYNCS.PHASECHK.TRANS64.TRYWAIT P0, [UR4+0x88], R0 ;  /* 0x00008800ff0075a7 */ /* 0x0042a60008001104 */
[----:B------:R-:W-:Y:S05]  /*1f00*/  BRA.U !UP0, `(.L_x_30) ;  /* 0x0000000508507547 */ /* 0x000fea000b800000 */
        /* <DEDUP_REMOVED lines=16> */
[----:B------:R-:W-:-:S03]  /*2010*/  UMOV UR30, UR46 ;  /* 0x0000002e001e7c82 */ /* 0x000fc60008000000 */
        /* <DEDUP_REMOVED lines=9> */
[----:B---3--:R-:W-:-:S11]  /*20b0*/  UMOV UR6, UR24 ;  /* 0x0000001800067c82 */ /* 0x008fd60008000000 */
.L_x_36:
[----:B------:R-:W-:Y:S01]  /*20c0*/  @!P3 MOV R4, 0x3000 ;  /* 0x000030000004b802 */ /* 0x000fe20000000f00 */
[----:B------:R-:W-:Y:S01]  /*20d0*/  ULEA UR9, UR6, UR31, 0x3 ;  /* 0x0000001f06097291 */ /* 0x000fe2000f8e18ff */
[----:B-12---:R-:W-:Y:S11]  /*20e0*/  @P0 BRA `(.L_x_31) ;  /* 0x00000000000c0947 */ /* 0x006ff60003800000 */
[----:B------:R-:W-:Y:S04]  /*20f0*/  SHF.L.U32 R5, R3, 0x1f, RZ ;  /* 0x0000001f03057819 */ /* 0x000fe800000006ff */
[----:B------:R-:W1:Y:S02]  /*2100*/  SYNCS.PHASECHK.TRANS64.TRYWAIT P0, [UR9+0x88], R5 ;  /* 0x00008805ff0075a7 */ /* 0x000e640008001109 */
[----:B-1----:R-:W-:Y:S05]  /*2110*/  @!P0 BRA `(.L_x_32) ;  /* 0x0000006c00a88947 */ /* 0x002fea0003800000 */
.L_x_31:
[----:B------:R2:W-:Y:S01]  /*2120*/  @!P3 SYNCS.ARRIVE.TRANS64 RZ, [UR9], R4 ;  /* 0x00000004ffffb9a7 */ /* 0x0005e20008000009 */
[----:B------:R-:W-:Y:S04]  /*2130*/  ULOP3.LUT UR7, UR32, 0x2, URZ, 0xfc, !UPT ;  /* 0x0000000220077892 */ /* 0x000fe8000f8efcff */
[----:B------:R-:W-:Y:S09]  /*2140*/  UISETP.NE.AND UP0, UPT, UR7, 0x2, UPT ;  /* 0x000000020700788c */ /* 0x000ff2000bf05270 */
[----:B------:R-:W-:Y:S05]  /*2150*/  BRA.U UP0, `(.L_x_33) ;  /* 0x0000000100047547 */ /* 0x000fea000b800000 */
[----:B----4-:R-:W-:Y:S05]  /*2160*/  BPT.TRAP 0x1 ;  /* 0x000000040000795c */ /* 0x010fea0000300000 */
.L_x_33:
[----:B------:R-:W-:Y:S04]  /*2170*/  BSSY.RECONVERGENT B0, `(.L_x_34) ;  /* 0x0000003000007945 */ /* 0x000fe80003800200 */
[----:B------:R-:W-:Y:S05]  /*2180*/  @P2 BRA `(.L_x_35) ;  /* 0x0000000000042947 */ /* 0x000fea0003800000 */
[----:B----4-:R-:W-:Y:S05]  /*2190*/  BPT.TRAP 0x1 ;  /* 0x000000040000795c */ /* 0x010fea0000300000 */
.L_x_35:
[----:B----4-:R-:W-:Y:S05]  /*21a0*/  BSYNC.RECONVERGENT B0 ;  /* 0x0000000000007941 */ /* 0x010fea0003800200 */
.L_x_34:
        /* <DEDUP_REMOVED lines=23> */
[----:B------:R-:W-:Y:S01]  /*2320*/  UIADD3 UR7, UPT, UPT, UR22, 0x1, URZ ;  /* 0x0000000116077890 */ /* 0x000fe2000fffe0ff */
[----:B------:R-:W-:Y:S02]  /*2330*/  UMOV UR35, 0x30000 ;  /* 0x0003000000237882 */ /* 0x000fe40000000000 */
[----:B------:R4:W-:Y:S01]  /*2340*/  UTMALDG.4D.IM2COL [UR8], [UR28], UR6 ;  /* 0x000000081c0073b4 */ /* 0x0009e20008058006 */
[----:B------:R-:W-:Y:S01]  /*2350*/  UMOV UR40, 0x0 ;  /* 0x0000000000287882 */ /* 0x000fe20000000000 */
[----:B------:R-:W-:Y:S01]  /*2360*/  UMOV UR41, 0x10000000 ;  /* 0x1000000000297882 */ /* 0x000fe20000000000 */
[----:B------:R-:W-:Y:S01]  /*2370*/  UMOV UR17, UR9 ;  /* 0x0000000900117c82 */ /* 0x000fe20008000000 */
[----:B------:R-:W-:Y:S01]  /*2380*/  @UP2 UIADD3 UR23, UPT, UPT, UR21, URZ, URZ ;  /* 0x000000ff15172290 */ /* 0x000fe2000fffe0ff */
[----:B------:R-:W-:Y:S03]  /*2390*/  UMOV UR18, UR10 ;  /* 0x0000000a00127c82 */ /* 0x000fe60008000000 */
[----:B------:R-:W-:Y:S01]  /*23a0*/  UISETP.NE.AND UP0, UPT, UR23, UR38, UPT ;  /* 0x000000261700728c */ /* 0x000fe2000bf05270 */
[----:B------:R2:W-:Y:S10]  /*23b0*/  UTMALDG.4D.MULTICAST [UR16], [UR26], UR35, desc[UR40] ;  /* 0x000028101a0073b4 */ /* 0x0005f40008019823 */
[----:B------:R-:W-:Y:S07]  /*23c0*/  @UP0 UIADD3 UR7, UPT, UPT, UR22, URZ, URZ ;  /* 0x000000ff16070290 */ /* 0x000fee000fffe0ff */
[----:B------:R-:W-:Y:S01]  /*23d0*/  UMOV UR22, UR7 ;  /* 0x0000000700167c82 */ /* 0x000fe20008000000 */
[----:B----4-:R-:W-:Y:S02]  /*23e0*/  UIADD3 UR6, UPT, UPT, UR30, -0x1, URZ ;  /* 0xffffffff1e067890 */ /* 0x010fe4000fffe0ff */
[----:B--2---:R-:W-:Y:S02]  /*23f0*/  USEL UR21, UR23, URZ, UP0 ;  /* 0x000000ff17157287 */ /* 0x004fe40008000000 */
[----:B------:R-:W-:Y:S02]  /*2400*/  UISETP.GT.U32.AND UP0, UPT, UR30, 0x1, UPT ;  /* 0x000000011e00788c */ /* 0x000fe4000bf04070 */
[----:B------:R-:W-:Y:S01]  /*2410*/  USEL UR20, UR25, URZ, UP2 ;  /* 0x000000ff19147287 */ /* 0x000fe20009000000 */
[----:B------:R-:W-:Y:S01]  /*2420*/  UMOV UR30, UR6 ;  /* 0x00000006001e7c82 */ /* 0x000fe20008000000 */
[----:B------:R-:W-:Y:S05]  /*2430*/  UMOV UR6, UR24 ;  /* 0x0000001800067c82 */ /* 0x000fea0008000000 */
[----:B---3--:R-:W-:Y:S05]  /*2440*/  BRA.U UP0, `(.L_x_36) ;  /* 0xfffffffd001c7547 */ /* 0x008fea000b83ffff */
.L_x_30:
[----:B------:R-:W-:Y:S01]  /*2450*/  SHF.L.U32 R4, R2, 0x1f, RZ ;  /* 0x0000001f02047819 */ /* 0x000fe200000006ff */
[----:B------:R-:W-:-:S03]  /*2460*/  NOP ;  /* 0x0000000000007918 */ /* 0x000fc60000000000 */
[----:B-12---:R-:W1:Y:S02]  /*2470*/  SYNCS.PHASECHK.TRANS64.TRYWAIT P0, [UR31+0x160], R4 ;  /* 0x00016004ff0075a7 */ /* 0x006e64000800111f */
[----:B-1----:R-:W-:Y:S05]  /*2480*/  @!P0 BRA `(.L_x_37) ;  /* 0x0000006800e48947 */ /* 0x002fea0003800000 */
.L_x_147:
[----:B-1----:R-:W1:Y:S01]  /*2490*/  LDS.128 R4, [UR31+0x1a0] ;  /* 0x0001a01fff047984 */ /* 0x002e620008000c00 */
[----:B------:R-:W-:Y:S02]  /*24a0*/  UIADD3 UR4, UPT, UPT, UR31, 0x168, URZ ;  /* 0x000001681f047890 */ /* 0x000fe4000fffe0ff */
[----:B------:R-:W-:Y:S01]  /*24b0*/  UISETP.GE.AND UP0, UPT, UR39, 0x1, UPT ;  /* 0x000000012700788c */ /* 0x000fe2000bf06270 */
[----:B------:R-:W-:Y:S01]  /*24c0*/  @!PT LDS RZ, [RZ] ;  /* 0x00000000fffff984 */ /* 0x000fe20000000800 */
[----:B------:R-:W-:Y:S01]  /*24d0*/  @!PT LDS RZ, [RZ] ;  /* 0x00000000fffff984 */ /* 0x000fe20000000800 */
[----:B------:R-:W-:Y:S01]  /*24e0*/  @!PT LDS RZ, [RZ] ;  /* 0x00000000fffff984 */ /* 0x000fe20000000800 */
[----:B------:R-:W-:Y:S01]  /*24f0*/  @!PT LDS RZ, [RZ] ;  /* 0x00000000fffff984 */ /* 0x000fe20000000800 */
[----:B------:R2:W-:Y:S06]  /*2500*/  MEMBAR.ALL.CTA ;  /* 0x0000000000007992 */ /* 0x0005ec0000008000 */
[----:B--2---:R-:W2:Y:S01]  /*2510*/  FENCE.VIEW.ASYNC.S ;  /* 0x00000000000073c6 */ /* 0x004ea20000000000 */
[----:B------:R-:W-:-:S09]  /*2520*/  UPRMT UR4, URZ, 0x654, UR4 ;  /* 0x00000654ff047896 */ /* 0x000fd20008000004 */
[----:B--2---:R-:W-:Y:S01]  /*2530*/  SYNCS.ARRIVE.TRANS64.RED.A1T0 RZ, [UR4], RZ ;  /* 0x000000ffffff79a7 */ /* 0x004fe20008100404 */
[----:B-1----:R-:W-:-:S13]  /*2540*/  LOP3.LUT P0, RZ, R6, 0x1, RZ, 0xc0, !PT ;  /* 0x0000000106ff7812 */ /* 0x002fda000780c0ff */
[----:B------:R-:W-:Y:S01]  /*2550*/  VOTEU.ANY UP1, P0 ;  /* 0x0000000000ff7886 */ /* 0x000fe20000020100 */
[----:B------:R-:W-:-:S13]  /*2560*/  PLOP3.LUT P0, PT, PT, PT, UP1, 0x80, 0x8 ;  /* 0x000000000008781c */ /* 0x000fda0003f0f018 */
[----:B------:R-:W-:Y:S02]  /*2570*/  @P0 MOV R0, R4 ;  /* 0x0000000400000202 */ /* 0x000fe40000000f00 */
[----:B------:R-:W-:Y:S02]  /*2580*/  @P0 LOP3.LUT R4, R5, 0xffff, RZ, 0xc0, !PT ;  /* 0x0000ffff05040812 */ /* 0x000fe400078ec0ff */
[----:B------:R-:W-:Y:S02]  /*2590*/  @P0 R2UR UR6, R0 ;  /* 0x00000000000602ca */ /* 0x000fe400000e0000 */
[----:B------:R-:W-:-:S11]  /*25a0*/  @P0 R2UR UR5, R4 ;  /* 0x00000000040502ca */ /* 0x000fd600000e0000 */
[----:B------:R-:W-:Y:S02]  /*25b0*/  @UP1 UMOV UR43, UR6 ;  /* 0x00000006002b1c82 */ /* 0x000fe40008000000 */
[----:B------:R-:W-:Y:S01]  /*25c0*/  @UP1 UMOV UR42, UR5 ;  /* 0x00000005002a1c82 */ /* 0x000fe20008000000 */
[----:B------:R-:W-:Y:S05]  /*25d0*/  BRA.U !UP0, `(.L_x_38) ;  /* 0x0000000108d47547 */ /* 0x000fea000b800000 */
[----:B------:R-:W1:Y:S01]  /*25e0*/  LDCU.128 UR16, c[0x0][0xb10] ;  /* 0x00016200ff1077ac */ /* 0x000e620008000c00 */
[----:B------:R-:W2:Y:S01]  /*25f0*/  LDCU UR21, c[0x0][0xb20] ;  /* 0x00016400ff1577ac */ /* 0x000ea20008000800 */
[----:B------:R-:W3:Y:S01]  /*2600*/  LDCU UR20, c[0x0][0xb0c] ;  /* 0x00016180ff1477ac */ /* 0x000ee20008000800 */
[----:B------:R-:W4:Y:S01]  /*2610*/  LDCU.64 UR8, c[0x0][0xb28] ;  /* 0x00016500ff0877ac */ /* 0x000f220008000a00 */
[----:B------:R-:W-:Y:S02]  /*2620*/  UISETP.NE.AND UP3, UPT, UR39, 0x1, UPT ;  /* 0x000000012700788c */ /* 0x000fe4000bf65270 */
[----:B-1----:R-:W-:Y:S02]  /*2630*/  UIMAD.WIDE.U32 UR4, UR47, UR19, URZ ;  /* 0x000000132f0472a5 */ /* 0x002fe4000f8e00ff */
[----:B------:R-:W-:Y:S02]  /*2640*/  UIMAD.WIDE.U32 UR6, UR48, UR16, URZ ;  /* 0x00000010300672a5 */ /* 0x000fe4000f8e00ff */
[----:B------:R-:W-:-:S02]  /*2650*/  UISETP.NE.AND UP0, UPT, UR18, 0x1, UPT ;  /* 0x000000011200788c */ /* 0x000fc4000bf05270 */
[----:B------:R-:W-:Y:S01]  /*2660*/  UIMAD.WIDE.U32 UR14, UR42, UR19, URZ ;  /* 0x000000132a0e72a5 */ /* 0x000fe2000f8e00ff */
[----:B------:R-:W-:Y:S02]  /*2670*/  UMOV UR4, UR5 ;  /* 0x0000000500047c82 */ /* 0x000fe40008000000 */
[----:B------:R-:W-:Y:S01]  /*2680*/  UMOV UR6, UR7 ;  /* 0x0000000700067c82 */ /* 0x000fe20008000000 */
[----:B--2---:R-:W-:Y:S02]  /*2690*/  USHF.R.U32.HI UR4, URZ, UR21, UR4 ;  /* 0x00000015ff047299 */ /* 0x004fe40008011604 */
[----:B---3--:R-:W-:Y:S02]  /*26a0*/  UISETP.NE.AND UP2, UPT, UR20, 0x1, UPT ;  /* 0x000000011400788c */ /* 0x008fe4000bf45270 */
[----:B------:R-:W-:Y:S02]  /*26b0*/  USHF.R.U32.HI UR6, URZ, UR17, UR6 ;  /* 0x00000011ff067299 */ /* 0x000fe40008011606 */
[----:B------:R-:W-:-:S02]  /*26c0*/  USEL UR5, UR47, UR4, !UP0 ;  /* 0x000000042f057287 */ /* 0x000fc4000c000000 */
[----:B------:R-:W-:Y:S02]  /*26d0*/  USEL UR6, UR48, UR6, !UP2 ;  /* 0x0000000630067287 */ /* 0x000fe4000d000000 */
[----:B----4-:R-:W-:Y:S01]  /*26e0*/  UIMAD.WIDE.U32 UR10, UR5, UR8, URZ ;  /* 0x00000008050a72a5 */ /* 0x010fe2000f8e00ff */
[----:B------:R-:W-:Y:S01]  /*26f0*/  UMOV UR4, UR15 ;  /* 0x0000000f00047c82 */ /* 0x000fe20008000000 */
[----:B------:R-:W-:Y:S02]  /*2700*/  UIMAD.WIDE.U32 UR12, UR43, UR16, URZ ;  /* 0x000000102b0c72a5 */ /* 0x000fe4000f8e00ff */
[----:B------:R-:W-:-:S03]  /*2710*/  UIMAD.WIDE.U32 UR14, UR6, UR8, URZ ;  /* 0x00000008060e72a5 */ /* 0x000fc6000f8e00ff */
[----:B------:R-:W-:Y:S01]  /*2720*/  UMOV UR10, UR11 ;  /* 0x0000000b000a7c82 */ /* 0x000fe20008000000 */
[----:B------:R-:W-:Y:S02]  /*2730*/  USHF.R.U32.HI UR4, URZ, UR21, UR4 ;  /* 0x00000015ff047299 */ /* 0x000fe40008011604 */
[----:B------:R-:W-:Y:S01]  /*2740*/  @UP3 USHF.R.U32.HI UR5, URZ, UR9, UR10 ;  /* 0x00000009ff053299 */ /* 0x000fe2000801160a */
[----:B------:R-:W-:Y:S01]  /*2750*/  UMOV UR12, UR13 ;  /* 0x0000000d000c7c82 */ /* 0x000fe20008000000 */
[----:B------:R-:W-:Y:S01]  /*2760*/  UMOV UR14, UR15 ;  /* 0x0000000f000e7c82 */ /* 0x000fe20008000000 */
[----:B------:R-:W-:Y:S02]  /*2770*/  USHF.R.U32.HI UR17, URZ, UR17, UR12 ;  /* 0x00000011ff117299 */ /* 0x000fe4000801160c */
[----:B------:R-:W-:Y:S02]  /*2780*/  USEL UR4, UR42, UR4, !UP0 ;  /* 0x000000042a047287 */ /* 0x000fe4000c000000 */
[----:B------:R-:W-:-:S02]  /*2790*/  @UP3 USHF.R.U32.HI UR6, URZ, UR9, UR14 ;  /* 0x00000009ff063299 */ /* 0x000fc4000801160e */
[----:B------:R-:W-:Y:S02]  /*27a0*/  UIMAD UR7, UR39, UR5, URZ ;  /* 0x00000005270772a4 */ /* 0x000fe4000f8e02ff */
[----:B------:R-:W-:Y:S02]  /*27b0*/  USEL UR5, UR43, UR17, !UP2 ;  /* 0x000000112b057287 */ /* 0x000fe4000d000000 */
[----:B------:R-:W-:Y:S02]  /*27c0*/  UIMAD UR10, UR39, UR6, URZ ;  /* 0x00000006270a72a4 */ /* 0x000fe4000f8e02ff */
[----:B------:R-:W-:Y:S02]  /*27d0*/  UISETP.GE.AND UP0, UPT, UR4, UR7, UPT ;  /* 0x000000070400728c */ /* 0x000fe4000bf06270 */
[----:B------:R-:W-:Y:S02]  /*27e0*/  UIMAD.WIDE.U32 UR12, UR4, UR8, URZ ;  /* 0x00000008040c72a5 */ /* 0x000fe4000f8e00ff */
[----:B------:R-:W-:-:S02]  /*27f0*/  UISETP.GE.OR UP0, UPT, UR5, UR10, UP0 ;  /* 0x0000000a0500728c */ /* 0x000fc40008706670 */
[----:B------:R-:W-:Y:S02]  /*2800*/  UIMAD.WIDE.U32 UR10, UR5, UR8, URZ ;  /* 0x00000008050a72a5 */ /* 0x000fe4000f8e00ff */
[----:B------:R-:W-:Y:S01]  /*2810*/  UIADD3 UR12, UPT, UPT, -UR4, URZ, URZ ;  /* 0x000000ff040c7290 */ /* 0x000fe2000fffe1ff */
[----:B------:R-:W-:Y:S01]  /*2820*/  UMOV UR8, UR13 ;  /* 0x0000000d00087c82 */ /* 0x000fe20008000000 */
[----:B------:R-:W-:Y:S02]  /*2830*/  UIADD3 UR10, UPT, UPT, -UR5, URZ, URZ ;  /* 0x000000ff050a7290 */ /* 0x000fe4000fffe1ff */
[----:B------:R-:W-:-:S03]  /*2840*/  USHF.R.U32.HI UR8, URZ, UR9, UR8 ;  /* 0x00000009ff087299 */ /* 0x000fc60008011608 */
[----:B------:R-:W-:Y:S01]  /*2850*/  @!UP0 UMOV UR7, UR11 ;  /* 0x0000000b00078c82 */ /* 0x000fe20008000000 */
[----:B------:R-:W-:Y:S02]  /*2860*/  UIMAD UR12, UR18, UR12, UR42 ;  /* 0x0000000c120c72a4 */ /* 0x000fe4000f8e022a */
[----:B------:R-:W-:Y:S02]  /*2870*/  USEL UR8, UR4, UR8, !UP3 ;  /* 0x0000000804087287 */ /* 0x000fe4000d800000 */
[----:B------:R-:W-:Y:S02]  /*2880*/  @!UP0 USHF.R.U32.HI UR7, URZ, UR9, UR7 ;  /* 0x00000009ff078299 */ /* 0x000fe40008011607 */
[----:B------:R-:W-:Y:S02]  /*2890*/  UIADD3 UR9, UPT, UPT, -UR8, URZ, URZ ;  /* 0x000000ff08097290 */ /* 0x000fe4000fffe1ff */
[----:B------:R-:W-:Y:S02]  /*28a0*/  @!UP0 USEL UR7, UR5, UR7, !UP3 ;  /* 0x0000000705078287 */ /* 0x000fe4000d800000 */
[----:B------:R-:W-:-:S02]  /*28b0*/  UIMAD UR9, UR39, UR9, UR4 ;  /* 0x00000009270972a4 */ /* 0x000fc4000f8e0204 */
[----:B------:R-:W-:Y:S02]  /*28c0*/  @!UP0 UIADD3 UR8, UPT, UPT, UR8, -UR7, URZ ;  /* 0x8000000708088290 */ /* 0x000fe4000fffe0ff */
[----:B------:R-:W-:Y:S02]  /*28d0*/  @!UP0 UIMAD UR7, UR9, UR6, UR7 ;  /* 0x00000006090782a4 */ /* 0x000fe4000f8e0207 */
[----:B------:R-:W-:Y:S02]  /*28e0*/  @!UP0 UIMAD UR4, UR39, UR8, UR5 ;  /* 0x00000008270482a4 */ /* 0x000fe4000f8e0205 */
[----:B------:R-:W-:Y:S02]  /*28f0*/  UIMAD UR6, UR20, UR10, UR43 ;  /* 0x0000000a140672a4 */ /* 0x000fe4000f8e022b */
[----:B------:R-:W-:Y:S01]  /*2900*/  UIMAD UR42, UR4, UR18, UR12 ;  /* 0x00000012042a72a4 */ /* 0x000fe2000f8e020c */
[----:B------:R-:W-:Y:S02]  /*2910*/  @!UP0 UMOV UR5, UR7 ;  /* 0x0000000700058c82 */ /* 0x000fe40008000000 */
[----:B------:R-:W-:-:S12]  /*2920*/  UIMAD UR43, UR5, UR20, UR6 ;  /* 0x00000014052b72a4 */ /* 0x000fd8000f8e0206 */
.L_x_38:
[----:B------:R-:W1:Y:S02]  /*2930*/  LDCU UR4, c[0x0][0xb30] ;  /* 0x00016600ff0477ac */ /* 0x000e640008000800 */
[----:B-1----:R-:W-:-:S09]  /*2940*/  UISETP.NE.AND UP0, UPT, UR4, 0x1, UPT ;  /* 0x000000010400788c */ /* 0x002fd2000bf05270 */
[----:B------:R-:W-:Y:S05]  /*2950*/  BRA.U UP0, `(.L_x_39) ;  /* 0x0000000100447547 */ /* 0x000fea000b800000 */
[----:B------:R-:W1:Y:S01]  /*2960*/  LDCU.128 UR8, c[0x0][0xb10] ;  /* 0x00016200ff0877ac */ /* 0x000e620008000c00 */
[----:B------:R-:W2:Y:S01]  /*2970*/  LDCU UR12, c[0x0][0xb0c] ;  /* 0x00016180ff0c77ac */ /* 0x000ea20008000800 */
[----:B------:R-:W3:Y:S01]  /*2980*/  LDCU UR13, c[0x0][0xb20] ;  /* 0x00016400ff0d77ac */ /* 0x000ee20008000800 */
[----:B-1----:R-:W-:Y:S02]  /*2990*/  UIMAD.WIDE.U32 UR6, UR43, UR8, URZ ;  /* 0x000000082b0672a5 */ /* 0x002fe4000f8e00ff */
[----:B------:R-:W-:Y:S02]  /*29a0*/  UIMAD.WIDE.U32 UR4, UR42, UR11, URZ ;  /* 0x0000000b2a0472a5 */ /* 0x000fe4000f8e00ff */
[----:B--2---:R-:W-:Y:S02]  /*29b0*/  UISETP.NE.AND UP2, UPT, UR12, 0x1, UPT ;  /* 0x000000010c00788c */ /* 0x004fe4000bf45270 */
[----:B------:R-:W-:Y:S01]  /*29c0*/  UISETP.NE.AND UP0, UPT, UR10, 0x1, UPT ;  /* 0x000000010a00788c */ /* 0x000fe2000bf05270 */
[----:B------:R-:W-:-:S02]  /*29d0*/  UMOV UR6, UR7 ;  /* 0x0000000700067c82 */ /* 0x000fc40008000000 */
[----:B------:R-:W-:Y:S01]  /*29e0*/  UMOV UR4, UR5 ;  /* 0x0000000500047c82 */ /* 0x000fe20008000000 */
[----:B------:R-:W-:Y:S02]  /*29f0*/  USHF.R.U32.HI UR6, URZ, UR9, UR6 ;  /* 0x00000009ff067299 */ /* 0x000fe40008011606 */
[----:B---3--:R-:W-:Y:S02]  /*2a00*/  USHF.R.U32.HI UR4, URZ, UR13, UR4 ;  /* 0x0000000dff047299 */ /* 0x008fe40008011604 */
[----:B------:R-:W-:Y:S02]  /*2a10*/  USEL UR5, UR43, UR6, !UP2 ;  /* 0x000000062b057287 */ /* 0x000fe4000d000000 */
[----:B------:R-:W-:-:S04]  /*2a20*/  USEL UR4, UR42, UR4, !UP0 ;  /* 0x000000042a047287 */ /* 0x000fc8000c000000 */
[----:B------:R-:W-:Y:S02]  /*2a30*/  UIADD3 UR6, UPT, UPT, UR5, -UR4, URZ ;  /* 0x8000000405067290 */ /* 0x000fe4000fffe0ff */
[----:B------:R-:W-:Y:S02]  /*2a40*/  UIADD3 UR4, UPT, UPT, -UR5, UR4, URZ ;  /* 0x0000000405047290 */ /* 0x000fe4000fffe1ff */
[----:B------:R-:W-:Y:S02]  /*2a50*/  UIMAD UR42, UR6, UR10, UR42 ;  /* 0x0000000a062a72a4 */ /* 0x000fe4000f8e022a */
[----:B------:R-:W-:-:S12]  /*2a60*/  UIMAD UR43, UR4, UR12, UR43 ;  /* 0x0000000c042b72a4 */ /* 0x000fd8000f8e022b */
.L_x_39:
[----:B------:R-:W-:Y:S01]  /*2a70*/  R2UR UR4, R59 ;  /* 0x000000003b0472ca */ /* 0x000fe200000e0000 */
[----:B------:R-:W-:Y:S01]  /*2a80*/  UIADD3 UR21, UPT, UPT, UR42, UR63, URZ ;  /* 0x0000003f2a157290 */ /* 0x000fe2000fffe0ff */
[----:B------:R-:W-:Y:S01]  /*2a90*/  PLOP3.LUT P1, PT, PT, PT, PT, 0x80, 0x8 ;  /* 0x000000000008781c */ /* 0x000fe20003f2f070 */
[----:B------:R-:W-:Y:S01]  /*2aa0*/  UMOV UR25, UR34 ;  /* 0x0000002200197c82 */ /* 0x000fe20008000000 */
[----:B------:R-:W-:-:S09]  /*2ab0*/  LOP3.LUT R2, R2, 0x1, RZ, 0x3c, !PT ;  /* 0x0000000102027812 */ /* 0x000fd200078e3cff */
[----:B------:R-:W-:Y:S01]  /*2ac0*/  UIADD3 UR50, UPT, UPT, UR43, UR4, URZ ;  /* 0x000000042b327290 */ /* 0x000fe2000fffe0ff */
[----:B------:R-:W-:Y:S11]  /*2ad0*/  BRA.U UP1, `(.L_x_40) ;  /* 0xffffffed01787547 */ /* 0x000ff6000b83ffff */
[----:B------:R-:W-:Y:S01]  /*2ae0*/  UIADD3 UR31, UPT, UPT, UR31, 0x88, URZ ;  /* 0x000000881f1f7890 */ /* 0x000fe2000fffe0ff */
[----:B------:R-:W-:-:S03]  /*2af0*/  SHF.L.U32 R2, R3, 0x1f, RZ ;  /* 0x0000001f03027819 */ /* 0x000fc600000006ff */
[----:B------:R-:W-:-:S09]  /*2b00*/  ULEA UR4, UR24, UR31, 0x3 ;  /* 0x0000001f18047291 */ /* 0x000fd2000f8e18ff */
[----:B------:R-:W1:Y:S02]  /*2b10*/  SYNCS.PHASECHK.TRANS64.TRYWAIT P0, [UR4], R2 ;  /* 0x00000002ff0075a7 */ /* 0x000e640008001104 */
[----:B-1----:R-:W-:Y:S05]  /*2b20*/  @!P0 BRA `(.L_x_41) ;  /* 0x0000006400548947 */ /* 0x002fea0003800000 */
.L_x_149:
[----:B------:R-:W-:-:S04]  /*2b30*/  UIADD3 UR4, UPT, UPT, UR24, 0x1, URZ ;  /* 0x0000000118047890 */ /* 0x000fc8000fffe0ff */
[----:B------:R-:W-:-:S04]  /*2b40*/  UISETP.NE.AND UP0, UPT, UR4, 0x11, UPT ;  /* 0x000000110400788c */ /* 0x000fc8000bf05270 */
[----:B------:R-:W-:Y:S02]  /*2b50*/  USEL UR6, URZ, 0x1, UP0 ;  /* 0x00000001ff067887 */ /* 0x000fe40008000000 */
[----:B------:R-:W-:-:S04]  /*2b60*/  USEL UR4, UR4, URZ, UP0 ;  /* 0x000000ff04047287 */ /* 0x000fc80008000000 */
[----:B------:R-:W-:Y:S01]  /*2b70*/  ULEA UR5, UR4, UR31, 0x3 ;  /* 0x0000001f04057291 */ /* 0x000fe2000f8e18ff */
[----:B-1----:R-:W-:-:S04]  /*2b80*/  LOP3.LUT R2, R3, UR6, RZ, 0x3c, !PT ;  /* 0x0000000603027c12 */ /* 0x002fc8000f8e3cff */
[----:B------:R-:W-:-:S04]  /*2b90*/  SHF.L.U32 R3, R2, 0x1f, RZ ;  /* 0x0000001f02037819 */ /* 0x000fc800000006ff */
[----:B------:R-:W1:Y:S02]  /*2ba0*/  SYNCS.PHASECHK.TRANS64.TRYWAIT P0, [UR5], R3 ;  /* 0x00000003ff0075a7 */ /* 0x000e640008001105 */
[----:B-1----:R-:W-:Y:S05]  /*2bb0*/  @!P0 BRA `(.L_x_42) ;  /* 0x0000006400488947 */ /* 0x002fea0003800000 */
.L_x_151:
[----:B------:R-:W-:-:S04]  /*2bc0*/  UIADD3 UR4, UPT, UPT, UR4, 0x1, URZ ;  /* 0x0000000104047890 */ /* 0x000fc8000fffe0ff */
[----:B------:R-:W-:-:S04]  /*2bd0*/  UISETP.NE.AND UP0, UPT, UR4, 0x11, UPT ;  /* 0x000000110400788c */ /* 0x000fc8000bf05270 */
[----:B------:R-:W-:Y:S02]  /*2be0*/  USEL UR6, URZ, 0x1, UP0 ;  /* 0x00000001ff067887 */ /* 0x000fe40008000000 */
[----:B------:R-:W-:-:S04]  /*2bf0*/  USEL UR4, UR4, URZ, UP0 ;  /* 0x000000ff04047287 */ /* 0x000fc80008000000 */
[----:B------:R-:W-:Y:S01]  /*2c00*/  ULEA UR5, UR4, UR31, 0x3 ;  /* 0x0000001f04057291 */ /* 0x000fe2000f8e18ff */
[----:B------:R-:W-:-:S04]  /*2c10*/  LOP3.LUT R2, R2, UR6, RZ, 0x3c, !PT ;  /* 0x0000000602027c12 */ /* 0x000fc8000f8e3cff */
[----:B-1----:R-:W-:-:S04]  /*2c20*/  SHF.L.U32 R3, R2, 0x1f, RZ ;  /* 0x0000001f02037819 */ /* 0x002fc800000006ff */
[----:B------:R-:W1:Y:S02]  /*2c30*/  SYNCS.PHASECHK.TRANS64.TRYWAIT P0, [UR5], R3 ;  /* 0x00000003ff0075a7 */ /* 0x000e640008001105 */
[----:B-1----:R-:W-:Y:S05]  /*2c40*/  @!P0 BRA `(.L_x_43) ;  /* 0x00000064003c8947 */ /* 0x002fea0003800000 */
.L_x_153:
        /* <DEDUP_REMOVED lines=9> */
.L_x_155:
        /* <DEDUP_REMOVED lines=9> */
.L_x_157:
        /* <DEDUP_REMOVED lines=9> */
.L_x_159:
        /* <DEDUP_REMOVED lines=9> */
.L_x_161:
        /* <DEDUP_REMOVED lines=9> */
.L_x_163:
        /* <DEDUP_REMOVED lines=9> */
.L_x_165:
        /* <DEDUP_REMOVED lines=9> */
.L_x_167:
        /* <DEDUP_REMOVED lines=9> */
.L_x_169:
        /* <DEDUP_REMOVED lines=9> */
.L_x_171:
        /* <DEDUP_REMOVED lines=9> */
.L_x_173:
        /* <DEDUP_REMOVED lines=9> */
.L_x_175:
        /* <DEDUP_REMOVED lines=9> */
.L_x_177:
        /* <DEDUP_REMOVED lines=9> */
.L_x_179:
[----:B------:R-:W-:-:S04]  /*33a0*/  UIADD3 UR4, UPT, UPT, UR4, 0x1, URZ ;  /* 0x0000000104047890 */ /* 0x000fc8000fffe0ff */
[----:B------:R-:W-:-:S04]  /*33b0*/  UISETP.NE.AND UP0, UPT, UR4, 0x11, UPT ;  /* 0x000000110400788c */ /* 0x000fc8000bf05270 */
[----:B------:R-:W-:Y:S02]  /*33c0*/  USEL UR5, URZ, 0x1, UP0 ;  /* 0x00000001ff057887 */ /* 0x000fe40008000000 */
[----:B------:R-:W-:-:S04]  /*33d0*/  USEL UR4, UR4, URZ, UP0 ;  /* 0x000000ff04047287 */ /* 0x000fc80008000000 */
[----:B------:R-:W-:Y:S01]  /*33e0*/  ULEA UR4, UR4, UR31, 0x3 ;  /* 0x0000001f04047291 */ /* 0x000fe2000f8e18ff */
[----:B------:R-:W-:-:S04]  /*33f0*/  LOP3.LUT R2, R2, UR5, RZ, 0x3c, !PT ;  /* 0x0000000502027c12 */ /* 0x000fc8000f8e3cff */
[----:B------:R-:W-:Y:S01]  /*3400*/  SHF.L.U32 R2, R2, 0x1f, RZ ;  /* 0x0000001f02027819 */ /* 0x000fe200000006ff */
[----:B-1----:R-:W-:-:S07]  /*3410*/  IMAD.U32 R0, RZ, RZ, UR4 ;  /* 0x00000004ff007e24 */ /* 0x002fce000f8e00ff */
.L_x_57:
[----:B-1----:R1:W2:Y:S02]  /*3420*/  SYNCS.PHASECHK.TRANS64.TRYWAIT P0, [R0+URZ], R2 ;  /* 0x00000002000075a7 */ /* 0x0022a400080011ff */
[----:B--2---:R-:W-:Y:S05]  /*3430*/  @!P0 NANOSLEEP.SYNCS 0x989680 ;  /* 0x009896800000895d */ /* 0x004fea0003900000 */
[----:B------:R-:W2:Y:S02]  /*3440*/  @!P0 SYNCS.PHASECHK.TRANS64 P0, [R0+URZ], R2 ;  /* 0x00000002000085a7 */ /* 0x000ea400080010ff */
[----:B--2---:R-:W-:Y:S05]  /*3450*/  @P0 EXIT ;  /* 0x000000000000094d */ /* 0x004fea0003800000 */
[----:B------:R-:W-:Y:S05]  /*3460*/  BRA `(.L_x_57) ;  /* 0xfffffffc00ec7947 */ /* 0x000fea000383ffff */
.L_x_22:
[----:B------:R-:W2:Y:S02]  /*3470*/  S2UR UR4, SR_CgaCtaId ;  /* 0x00000000000479c3 */ /* 0x000ea40000008800 */
[----:B--2---:R-:W-:-:S04]  /*3480*/  UISETP.NE.AND UP0, UPT, UR4, URZ, UPT ;  /* 0x000000ff0400728c */ /* 0x004fc8000bf05270 */
[----:B------:R-:W-:-:S09]  /*3490*/  UISETP.NE.OR UP0, UPT, UR18, 0x1, UP0 ;  /* 0x000000011200788c */ /* 0x000fd20008705670 */
[----:B------:R-:W-:Y:S05]  /*34a0*/  BRA.U UP0, `(.L_x_58) ;  /* 0x0000000100b47547 */ /* 0x000fea000b800000 */
[----:B------:R-:W2:Y:S01]  /*34b0*/  S2UR UR5, SR_CgaCtaId ;  /* 0x00000000000579c3 */ /* 0x000ea20000008800 */
[----:B------:R-:W-:Y:S01]  /*34c0*/  UMOV UR4, 0x400 ;  /* 0x0000040000047882 */ /* 0x000fe20000000000 */
[----:B------:R-:W-:Y:S01]  /*34d0*/  HFMA2 R3, -RZ, RZ, 0, 5.9604644775390625e-08 ;  /* 0x00000001ff037431 */ /* 0x000fe200000001ff */
[----:B------:R-:W-:Y:S01]  /*34e0*/  ISETP.GE.U32.AND P0, PT, R2, 0x2, PT ;  /* 0x000000020200780c */ /* 0x000fe20003f06070 */
[----:B------:R-:W-:Y:S01]  /*34f0*/  IMAD.MOV.U32 R8, RZ, RZ, RZ ;  /* 0x000000ffff087224 */ /* 0x000fe200078e00ff */
[----:B--2---:R-:W-:-:S04]  /*3500*/  ULEA UR4, UR5, UR4, 0x18 ;  /* 0x0000000405047291 */ /* 0x004fc8000f8ec0ff */
[----:B------:R-:W-:Y:S02]  /*3510*/  UIADD3 UR5, UPT, UPT, UR4, 0x168, URZ ;  /* 0x0000016804057890 */ /* 0x000fe4000fffe0ff */
[----:B------:R-:W-:Y:S02]  /*3520*/  UIADD3 UR8, UPT, UPT, UR4, 0x160, URZ ;  /* 0x0000016004087890 */ /* 0x000fe4000fffe0ff */
[----:B------:R-:W-:-:S12]  /*3530*/  UPRMT UR5, URZ, 0x654, UR5 ;  /* 0x00000654ff057896 */ /* 0x000fd80008000005 */
.L_x_61:
[----:B------:R-:W-:Y:S01]  /*3540*/  SHF.L.U32 R6, R3, 0x1f, RZ ;  /* 0x0000001f03067819 */ /* 0x000fe200000006ff */
[----:B------:R-:W-:Y:S02]  /*3550*/  IMAD.U32 R4, RZ, RZ, UR8 ;  /* 0x00000008ff047e24 */ /* 0x000fe4000f8e00ff */
[----:B------:R-:W-:Y:S01]  /*3560*/  @!P0 IMAD.MOV.U32 R5, RZ, RZ, 0x10 ;  /* 0x00000010ff058424 */ /* 0x000fe200078e00ff */
[----:B------:R-:W2:Y:S02]  /*3570*/  SYNCS.PHASECHK.TRANS64.TRYWAIT P1, [UR4+0x168], R6 ;  /* 0x00016806ff0075a7 */ /* 0x000ea40008021104 */
[----:B------:R-:W-:-:S04]  /*3580*/  PRMT R4, R2, 0x654, R4 ;  /* 0x0000065402047816 */ /* 0x000fc80000000004 */
[----:B------:R-:W-:Y:S01]  /*3590*/  SEL R0, R4, R0, !P0 ;  /* 0x0000000004007207 */ /* 0x000fe20004000000 */
[----:B--2---:R-:W-:Y:S06]  /*35a0*/  @!P1 BRA `(.L_x_59) ;  /* 0x0000006000349947 */ /* 0x004fec0003800000 */
.L_x_181:
[----:B------:R-:W-:Y:S01]  /*35b0*/  UIADD3 UR6, UPT, UPT, UR4, 0x1a0, URZ ;  /* 0x000001a004067890 */ /* 0x000fe2000fffe0ff */
[----:B------:R3:W-:Y:S01]  /*35c0*/  @!P0 SYNCS.ARRIVE.TRANS64.RED RZ, [R0+URZ], R5 ;  /* 0x0000000500ff89a7 */ /* 0x0007e200080004ff */
[----:B------:R-:W-:Y:S01]  /*35d0*/  UIADD3 UR7, UPT, UPT, UR4, 0x160, URZ ;  /* 0x0000016004077890 */ /* 0x000fe2000fffe0ff */
[----:B------:R-:W-:-:S08]  /*35e0*/  LOP3.LUT R3, R3, 0x1, RZ, 0x3c, !PT ;  /* 0x0000000103037812 */ /* 0x000fd000078e3cff */
[----:B------:R-:W-:Y:S06]  /*35f0*/  UGETNEXTWORKID.BROADCAST [UR6], [UR7] ;  /* 0x00000000060073ca */ /* 0x000fec0008000100 */
[----:B---3--:R-:W-:-:S04]  /*3600*/  SHF.L.U32 R5, R8, 0x1f, RZ ;  /* 0x0000001f08057819 */ /* 0x008fc800000006ff */
[----:B------:R-:W3:Y:S02]  /*3610*/  SYNCS.PHASECHK.TRANS64.TRYWAIT P1, [UR4+0x160], R5 ;  /* 0x00016005ff0075a7 */ /* 0x000ee40008021104 */
[----:B---3--:R-:W-:Y:S05]  /*3620*/  @!P1 BRA `(.L_x_60) ;  /* 0x00000060002c9947 */ /* 0x008fea0003800000 */
.L_x_183:
[----:B--2---:R-:W2:Y:S01]  /*3630*/  LDS.128 R4, [UR4+0x1a0] ;  /* 0x0001a004ff047984 */ /* 0x004ea20008000c00 */
[----:B------:R-:W-:Y:S01]  /*3640*/  LOP3.LUT R8, R8, 0x1, RZ, 0x3c, !PT ;  /* 0x0000000108087812 */ /* 0x000fe200078e3cff */
[----:B------:R-:W-:Y:S01]  /*3650*/  @!PT LDS RZ, [RZ] ;  /* 0x00000000fffff984 */ /* 0x000fe20000000800 */
[----:B------:R-:W-:Y:S01]  /*3660*/  @!PT LDS RZ, [RZ] ;  /* 0x00000000fffff984 */ /* 0x000fe20000000800 */
[----:B------:R-:W-:Y:S01]  /*3670*/  @!PT LDS RZ, [RZ] ;  /* 0x00000000fffff984 */ /* 0x000fe20000000800 */
[----:B------:R-:W-:Y:S01]  /*3680*/  @!PT LDS RZ, [RZ] ;  /* 0x00000000fffff984 */ /* 0x000fe20000000800 */
[----:B------:R3:W-:Y:S06]  /*3690*/  MEMBAR.ALL.CTA ;  /* 0x0000000000007992 */ /* 0x0007ec0000008000 */
[----:B---3--:R-:W3:Y:S02]  /*36a0*/  FENCE.VIEW.ASYNC.S ;  /* 0x00000000000073c6 */ /* 0x008ee40000000000 */
[----:B---3--:R-:W-:Y:S01]  /*36b0*/  SYNCS.ARRIVE.TRANS64.RED.A1T0 RZ, [UR5], RZ ;  /* 0x000000ffffff79a7 */ /* 0x008fe20008100405 */
[----:B--2---:R-:W-:-:S13]  /*36c0*/  LOP3.LUT P1, RZ, R6, 0x1, RZ, 0xc0, !PT ;  /* 0x0000000106ff7812 */ /* 0x004fda000782c0ff */
[----:B------:R-:W-:Y:S05]  /*36d0*/  @P1 BRA `(.L_x_61) ;  /* 0xfffffffc00981947 */ /* 0x000fea000383ffff */
[----:B------:R-:W-:-:S04]  /*36e0*/  SHF.L.U32 R0, R3, 0x1f, RZ ;  /* 0x0000001f03007819 */ /* 0x000fc800000006ff */
[----:B------:R-:W2:Y:S02]  /*36f0*/  SYNCS.PHASECHK.TRANS64 P0, [UR4+0x168], R0 ;  /* 0x00016800ff0075a7 */ /* 0x000ea40008001004 */
[----:B-12---:R-:W-:Y:S05]  /*3700*/  @P0 EXIT ;  /* 0x000000000000094d */ /* 0x006fea0003800000 */
[----:B------:R-:W-:-:S07]  /*3710*/  MOV R0, UR4 ;  /* 0x0000000400007c02 */ /* 0x000fce0008000f00 */
.L_x_62:
[----:B-1----:R-:W-:-:S04]  /*3720*/  SHF.L.U32 R2, R3, 0x1f, RZ ;  /* 0x0000001f03027819 */ /* 0x002fc800000006ff */
[----:B------:R1:W2:Y:S03]  /*3730*/  SYNCS.PHASECHK.TRANS64.TRYWAIT P0, [R0+URZ+0x168], R2 ;  /* 0x00016802000075a7 */ /* 0x0002a600080011ff */
[----:B--2---:R-:W-:Y:S05]  /*3740*/  @!P0 NANOSLEEP.SYNCS 0x989680 ;  /* 0x009896800000895d */ /* 0x004fea0003900000 */
[----:B------:R-:W2:Y:S02]  /*3750*/  @!P0 SYNCS.PHASECHK.TRANS64 P0, [R0+URZ+0x168], R2 ;  /* 0x00016802000085a7 */ /* 0x000ea400080010ff */
[----:B--2---:R-:W-:Y:S05]  /*3760*/  @P0 EXIT ;  /* 0x000000000000094d */ /* 0x004fea0003800000 */
[----:B------:R-:W-:Y:S05]  /*3770*/  BRA `(.L_x_62) ;  /* 0xfffffffc00e87947 */ /* 0x000fea000383ffff */
.L_x_58:
[----:B------:R-:W-:Y:S05]  /*3780*/  BRA.U UP5, `(.L_x_63) ;  /* 0x0000000d054c7547 */ /* 0x000fea000b800000 */
[----:B------:R-:W2:Y:S01]  /*3790*/  S2UR UR7, SR_CgaCtaId ;  /* 0x00000000000779c3 */ /* 0x000ea20000008800 */
[----:B------:R-:W-:Y:S01]  /*37a0*/  UMOV UR4, 0x40 ;  /* 0x0000004000047882 */ /* 0x000fe20000000000 */
[----:B------:R-:W-:Y:S01]  /*37b0*/  NOP ;  /* 0x0000000000007918 */ /* 0x000fe20000000000 */
[----:B------:R-:W-:Y:S01]  /*37c0*/  UMOV UR6, 0x400 ;  /* 0x0000040000067882 */ /* 0x000fe20000000000 */
[----:B--2---:R-:W-:Y:S02]  /*37d0*/  ULEA UR5, UR7, UR4, 0x18 ;  /* 0x0000000407057291 */ /* 0x004fe4000f8ec0ff */
[----:B------:R-:W-:-:S07]  /*37e0*/  ULEA UR6, UR7, UR6, 0x18 ;  /* 0x0000000607067291 */ /* 0x000fce000f8ec0ff */
[----:B------:R-:W2:Y:S02]  /*37f0*/  LDS.U8 R2, [UR5+0x1c] ;  /* 0x00001c05ff027984 */ /* 0x000ea40008000000 */
[----:B--2---:R-:W-:-:S13]  /*3800*/  ISETP.NE.AND P0, PT, R2, RZ, PT ;  /* 0x000000ff0200720c */ /* 0x004fda0003f05270 */
[----:B------:R-:W-:Y:S05]  /*3810*/  @P0 BRA `(.L_x_64) ;  /* 0x0000000000580947 */ /* 0x000fea0003800000 */
[----:B------:R-:W-:-:S13]  /*3820*/  ELECT P0, URZ, PT ;  /* 0x0000000000ff782f */ /* 0x000fda0003800000 */
[----:B------:R-:W-:Y:S05]  /*3830*/  @!P0 BRA `(.L_x_65) ;  /* 0x0000000000608947 */ /* 0x000fea0003800000 */
[----:B------:R-:W-:Y:S01]  /*3840*/  UMOV UR4, 0x10 ;  /* 0x0000001000047882 */ /* 0x000fe20000000000 */
[----:B------:R-:W-:Y:S01]  /*3850*/  HFMA2 R2, -RZ, RZ, 0, 5.9604644775390625e-08 ;  /* 0x00000001ff027431 */ /* 0x000fe200000001ff */
[----:B------:R-:W-:-:S03]  /*3860*/  MOV R3, 0xffff ;  /* 0x0000ffff00037802 */ /* 0x000fc60000000f00 */
[----:B------:R-:W-:Y:S04]  /*3870*/  DEPBAR.LE SB2, 0x36 ;  /* 0x0000ad800000791a */ /* 0x000fe80000000000 */
[----:B------:R-:W2:Y:S02]  /*3880*/  UTCATOMSWS.FIND_AND_SET.ALIGN UP0, UR4, UR4 ;  /* 0x00000004000475e3 */ /* 0x000ea40008000800 */
[----:B--2---:R-:W-:Y:S01]  /*3890*/  MOV R4, UR4 ;  /* 0x0000000400047c02 */ /* 0x004fe20008000f00 */
[----:B------:R-:W-:Y:S06]  /*38a0*/  BRA.U UP0, `(.L_x_66) ;  /* 0x0000000100187547 */ /* 0x000fec000b800000 */
.L_x_67:
[----:B------:R-:W-:Y:S05]  /*38b0*/  NANOSLEEP 0x64 ;  /* 0x000000640000795d */ /* 0x000fea0003800000 */
[----:B------:R-:W-:-:S05]  /*38c0*/  UMOV UR4, 0x10 ;  /* 0x0000001000047882 */ /* 0x000fca0000000000 */
[----:B------:R-:W-:Y:S04]  /*38d0*/  DEPBAR.LE SB2, 0x36 ;  /* 0x0000ad800000791a */ /* 0x000fe80000000000 */
[----:B------:R-:W2:Y:S02]  /*38e0*/  UTCATOMSWS.FIND_AND_SET.ALIGN UP0, UR4, UR4 ;  /* 0x00000004000475e3 */ /* 0x000ea40008000800 */
[----:B--2---:R-:W-:Y:S01]  /*38f0*/  MOV R4, UR4 ;  /* 0x0000000400047c02 */ /* 0x004fe20008000f00 */
[----:B------:R-:W-:Y:S05]  /*3900*/  BRA.U !UP0, `(.L_x_67) ;  /* 0xfffffffd08e87547 */ /* 0x000fea000b83ffff */
.L_x_66:
[-C--:B------:R-:W-:Y:S02]  /*3910*/  SHF.L.U32 R3, R3, R4.reuse, RZ ;  /* 0x0000000403037219 */ /* 0x080fe400000006ff */
[----:B------:R-:W-:Y:S01]  /*3920*/  SHF.L.U32 R2, R2, R4, RZ ;  /* 0x0000000402027219 */ /* 0x000fe200000006ff */
[----:B------:R-:W-:Y:S02]  /*3930*/  IMAD.SHL.U32 R4, R4, 0x20, RZ ;  /* 0x0000002004047824 */ /* 0x000fe400078e00ff */
[----:B------:R2:W-:Y:S04]  /*3940*/  ATOMS.OR RZ, [UR5+0x14], R3 ;  /* 0x00001403ffff798c */ /* 0x0005e8000b000005 */
[----:B------:R2:W-:Y:S04]  /*3950*/  ATOMS.OR RZ, [UR5+0x18], R2 ;  /* 0x00001802ffff798c */ /* 0x0005e8000b000005 */
[----:B------:R2:W-:Y:S01]  /*3960*/  STS [UR6+0x1b0], R4 ;  /* 0x0001b004ff007988 */ /* 0x0005e20008000806 */
[----:B------:R-:W-:Y:S05]  /*3970*/  BRA `(.L_x_65) ;  /* 0x0000000000107947 */ /* 0x000fea0003800000 */
.L_x_64:
[----:B------:R-:W-:-:S05]  /*3980*/  MOV R2, 0xffffffff ;  /* 0xffffffff00027802 */ /* 0x000fca0000000f00 */
[----:B------:R2:W-:Y:S02]  /*3990*/  STS [UR6+0x1b0], R2 ;  /* 0x0001b002ff007988 */ /* 0x0005e40008000806 */
[----:B--2---:R-:W-:Y:S02]  /*39a0*/  MOV R2, 0x39c0 ;  /* 0x000039c000027802 */ /* 0x004fe40000000f00 */
[----:B-1---5:R-:W-:Y:S05]  /*39b0*/  CALL.REL.NOINC `($__internal_1_$__cuda_sm10x_tcgen05_guardrail_trap_phase_invalid_during_alloc) ;  /* 0x00000064003c7944 */ /* 0x022fea0003c00000 */
.L_x_65:
[----:B------:R-:W-:Y:S05]  /*39c0*/  WARPSYNC.ALL ;  /* 0x0000000000007948 */ /* 0x000fea0003800000 */
[----:B------:R-:W3:Y:S01]  /*39d0*/  S2UR UR4, SR_CgaCtaId ;  /* 0x00000000000479c3 */ /* 0x000ee20000008800 */
[----:B------:R-:W-:Y:S01]  /*39e0*/  UMOV UR18, 0x400 ;  /* 0x0000040000127882 */ /* 0x000fe20000000000 */
[----:B------:R-:W-:-:S06]  /*39f0*/  NOP ;  /* 0x0000000000007918 */ /* 0x000fcc0000000000 */
[----:B------:R-:W-:Y:S06]  /*3a00*/  BAR.ARV 0x6, 0xa0 ;  /* 0x0182800000007b1d */ /* 0x000fec0000002000 */
[----:B------:R-:W4:Y:S01]  /*3a10*/  LDCU.64 UR6, c[0x0][0x388] ;  /* 0x00007100ff0677ac */ /* 0x000f220008000a00 */
[----:B------:R-:W-:Y:S01]  /*3a20*/  LOP3.LUT R0, R0, 0xffff, RZ, 0xc0, !PT ;  /* 0x0000ffff00007812 */ /* 0x000fe200078ec0ff */
[----:B------:R-:W-:Y:S01]  /*3a30*/  IMAD.MOV.U32 R8, RZ, RZ, 0x1 ;  /* 0x00000001ff087424 */ /* 0x000fe200078e00ff */
[----:B------:R-:W-:Y:S02]  /*3a40*/  UMOV UR22, URZ ;  /* 0x000000ff00167c82 */ /* 0x000fe40008000000 */
[----:B------:R-:W-:Y:S01]  /*3a50*/  R2UR UR19, R0 ;  /* 0x00000000001372ca */ /* 0x000fe200000e0000 */
[----:B------:R-:W-:Y:S01]  /*3a60*/  UMOV UR17, URZ ;  /* 0x000000ff00117c82 */ /* 0x000fe20008000000 */
[----:B------:R-:W-:Y:S01]  /*3a70*/  UMOV UR26, 0x0 ;  /* 0x00000000001a7882 */ /* 0x000fe20000000000 */
[----:B------:R-:W-:Y:S01]  /*3a80*/  UMOV UR27, 0x4200490 ;  /* 0x04200490001b7882 */ /* 0x000fe20000000000 */
[----:B------:R-:W-:Y:S01]  /*3a90*/  UMOV UR24, 0x0 ;  /* 0x0000000000187882 */ /* 0x000fe20000000000 */
[----:B---3--:R-:W-:Y:S01]  /*3aa0*/  ULEA UR18, UR4, UR18, 0x18 ;  /* 0x0000001204127291 */ /* 0x008fe2000f8ec0ff */
[----:B------:R-:W-:-:S03]  /*3ab0*/  UMOV UR25, 0x4200490 ;  /* 0x0420049000197882 */ /* 0x000fc60000000000 */
[----:B------:R-:W-:Y:S02]  /*3ac0*/  UIADD3 UR29, UPT, UPT, UR18, 0x168, URZ ;  /* 0x00000168121d7890 */ /* 0x000fe4000fffe0ff */
[----:B----4-:R-:W-:-:S03]  /*3ad0*/  UIADD3 UR4, UPT, UPT, UR6, 0x1f, URZ ;  /* 0x0000001f06047890 */ /* 0x010fc6000fffe0ff */
[----:B------:R-:W2:Y:S01]  /*3ae0*/  LDS R9, [UR18+0x1b0] ;  /* 0x0001b012ff097984 */ /* 0x000ea20008000800 */
[----:B------:R-:W3:Y:S01]  /*3af0*/  LDCU UR6, c[0x0][0x390] ;  /* 0x00007200ff0677ac */ /* 0x000ee20008000800 */
[----:B------:R-:W-:Y:S02]  /*3b00*/  USHF.R.S32.HI UR5, URZ, 0x1f, UR4 ;  /* 0x0000001fff057899 */ /* 0x000fe40008011404 */
[----:B------:R-:W-:Y:S02]  /*3b10*/  UPRMT UR29, URZ, 0x654, UR29 ;  /* 0x00000654ff1d7896 */ /* 0x000fe4000800001d */
[----:B------:R-:W-:Y:S02]  /*3b20*/  ULEA.HI UR4, UR5, UR4, URZ, 0x5 ;  /* 0x0000000405047291 */ /* 0x000fe4000f8f28ff */
[----:B------:R-:W-:Y:S02]  /*3b30*/  UIADD3 UR5, UPT, UPT, UR18, 0x4400, URZ ;  /* 0x0000440012057890 */ /* 0x000fe4000fffe0ff */
[----:B------:R-:W-:-:S02]  /*3b40*/  USHF.R.S32.HI UR4, URZ, 0x5, UR4 ;  /* 0x00000005ff047899 */ /* 0x000fc40008011404 */
[----:B------:R-:W-:Y:S02]  /*3b50*/  USHF.R.U32.HI UR5, URZ, 0x4, UR5 ;  /* 0x00000004ff057899 */ /* 0x000fe40008011605 */
[----:B------:R-:W-:Y:S02]  /*3b60*/  UIMAD UR7, UR4, UR7, URZ ;  /* 0x00000007040772a4 */ /* 0x000fe4000f8e02ff */
[----:B------:R-:W-:Y:S02]  /*3b70*/  UIADD3 UR4, UPT, UPT, UR18, 0x15400, URZ ;  /* 0x0001540012047890 */ /* 0x000fe4000fffe0ff */
[----:B------:R-:W-:Y:S02]  /*3b80*/  ULOP3.LUT UR5, UR5, 0x3fff, URZ, 0xc0, !UPT ;  /* 0x00003fff05057892 */ /* 0x000fe4000f8ec0ff */
[----:B------:R-:W-:Y:S02]  /*3b90*/  USHF.R.U32.HI UR4, URZ, 0x4, UR4 ;  /* 0x00000004ff047899 */ /* 0x000fe40008011604 */
[----:B------:R-:W-:-:S02]  /*3ba0*/  ULOP3.LUT UR20, UR5, 0x10000, URZ, 0xfc, !UPT ;  /* 0x0001000005147892 */ /* 0x000fc4000f8efcff */
[----:B------:R-:W-:Y:S02]  /*3bb0*/  ULOP3.LUT UR21, UR4, 0x3fff, URZ, 0xc0, !UPT ;  /* 0x00003fff04157892 */ /* 0x000fe4000f8ec0ff */
[----:B---3--:R-:W-:Y:S02]  /*3bc0*/  UIMAD UR4, UR7, UR6, URZ ;  /* 0x00000006070472a4 */ /* 0x008fe4000f8e02ff */
[----:B------:R-:W-:Y:S02]  /*3bd0*/  ULOP3.LUT UR21, UR21, 0x10000, URZ, 0xfc, !UPT ;  /* 0x0001000015157892 */ /* 0x000fe4000f8efcff */
[----:B------:R-:W-:Y:S02]  /*3be0*/  UIADD3 UR28, UPT, UPT, UR4, -0x1, URZ ;  /* 0xffffffff041c7890 */ /* 0x000fe4000fffe0ff */
[----:B------:R-:W-:Y:S01]  /*3bf0*/  UISETP.GE.AND UP3, UPT, UR4, 0x1, UPT ;  /* 0x000000010400788c */ /* 0x000fe2000bf66270 */
[C---:B--2---:R-:W-:Y:S01]  /*3c00*/  VIADD R3, R9.reuse, 0x80 ;  /* 0x0000008009037836 */ /* 0x044fe20000000000 */
[----:B------:R-:W-:-:S04]  /*3c10*/  LOP3.LUT R2, R9, 0xffff, RZ, 0xc0, !PT ;  /* 0x0000ffff09027812 */ /* 0x000fc800078ec0ff */
[----:B------:R-:W-:-:S05]  /*3c20*/  LOP3.LUT R3, R3, 0xffff, RZ, 0xc0, !PT ;  /* 0x0000ffff03037812 */ /* 0x000fca00078ec0ff */
[----:B------:R2:W-:Y:S02]  /*3c30*/  STL.64 [R1], R2 ;  /* 0x0000000201007387 */ /* 0x0005e40000100a00 */
[----:B--2---:R-:W-:-:S07]  /*3c40*/  CS2R R2, SRZ ;  /* 0x0000000000027805 */ /* 0x004fce000001ff00 */
.L_x_74:
[----:B--2---:R-:W-:-:S04]  /*3c50*/  SHF.L.U32 R4, R3, 0x1f, RZ ;  /* 0x0000001f03047819 */ /* 0x004fc800000006ff */
[----:B------:R-:W2:Y:S02]  /*3c60*/  SYNCS.PHASECHK.TRANS64.TRYWAIT P0, [UR18+0x160], R4 ;  /* 0x00016004ff0075a7 */ /* 0x000ea40008001112 */
[----:B--23--:R-:W-:Y:S05]  /*3c70*/  @!P0 BRA `(.L_x_68) ;  /* 0x0000005800b08947 */ /* 0x00cfea0003800000 */
.L_x_185:
[----:B--2---:R-:W2:Y:S01]  /*3c80*/  LDS.128 R4, [UR18+0x1a0] ;  /* 0x0001a012ff047984 */ /* 0x004ea20008000c00 */
[----:B------:R-:W-:Y:S01]  /*3c90*/  ULEA UR23, UR22, UR18, 0x3 ;  /* 0x0000001216177291 */ /* 0x000fe2000f8e18ff */
[----:B------:R-:W-:Y:S01]  /*3ca0*/  SHF.L.U32 R0, R8, 0x1f, RZ ;  /* 0x0000001f08007819 */ /* 0x000fe200000006ff */
[----:B------:R-:W-:Y:S01]  /*3cb0*/  @!PT LDS RZ, [RZ] ;  /* 0x00000000fffff984 */ /* 0x000fe20000000800 */
[----:B------:R-:W-:Y:S01]  /*3cc0*/  @!PT LDS RZ, [RZ] ;  /* 0x00000000fffff984 */ /* 0x000fe20000000800 */
[----:B------:R-:W-:Y:S01]  /*3cd0*/  @!PT LDS RZ, [RZ] ;  /* 0x00000000fffff984 */ /* 0x000fe20000000800 */
[----:B------:R-:W-:Y:S01]  /*3ce0*/  @!PT LDS RZ, [RZ] ;  /* 0x00000000fffff984 */ /* 0x000fe20000000800 */
[----:B------:R3:W-:Y:S06]  /*3cf0*/  MEMBAR.ALL.CTA ;  /* 0x0000000000007992 */ /* 0x0007ec0000008000 */
[----:B---3--:R-:W3:Y:S02]  /*3d00*/  FENCE.VIEW.ASYNC.S ;  /* 0x00000000000073c6 */ /* 0x008ee40000000000 */
[----:B---3--:R-:W-:Y:S01]  /*3d10*/  SYNCS.ARRIVE.TRANS64.RED.A1T0 RZ, [UR29], RZ ;  /* 0x000000ffffff79a7 */ /* 0x008fe2000810041d */
[----:B------:R-:W3:Y:S01]  /*3d20*/  SYNCS.PHASECHK.TRANS64.TRYWAIT P0, [UR23+0x180], R0 ;  /* 0x00018000ff0075a7 */ /* 0x000ee20008001117 */
[----:B--2---:R-:W-:Y:S01]  /*3d30*/  LOP3.LUT P2, RZ, R6, 0x1, RZ, 0xc0, !PT ;  /* 0x0000000106ff7812 */ /* 0x004fe2000784c0ff */
[----:B---3--:R-:W-:-:S12]  /*3d40*/  @!P0 BRA `(.L_x_69) ;  /* 0x0000005800948947 */ /* 0x008fd80003800000 */
.L_x_187:
[----:B------:R-:W-:Y:S05]  /*3d50*/  BRA.U !UP3, `(.L_x_70) ;  /* 0x000000010bc87547 */ /* 0x000fea000b800000 */
[----:B--2---:R-:W-:Y:S01]  /*3d60*/  IMAD.U32 R0, RZ, RZ, UR22 ;  /* 0x00000016ff007e24 */ /* 0x004fe2000f8e00ff */
[----:B------:R-:W-:-:S04]  /*3d70*/  ULEA UR4, UR17, UR18, 0x3 ;  /* 0x0000001211047291 */ /* 0x000fc8000f8e18ff */
[----:B------:R-:W-:-:S05]  /*3d80*/  LEA R0, R0, R1, 0x2 ;  /* 0x0000000100007211 */ /* 0x000fca00078e10ff */
[----:B------:R2:W5:Y:S01]  /*3d90*/  LDL R4, [R0] ;  /* 0x0000000000047983 */ /* 0x0005620000100800 */
[----:B------:R-:W-:Y:S01]  /*3da0*/  UPLOP3.LUT UP2, UPT, UPT, UPT, UPT, 0x40, 0x4 ;  /* 0x000000000004789c */ /* 0x000fe20003f4e870 */
[----:B------:R-:W-:Y:S01]  /*3db0*/  UMOV UR15, UR28 ;  /* 0x0000001c000f7c82 */ /* 0x000fe20008000000 */
[----:B------:R-:W-:Y:S01]  /*3dc0*/  UMOV UR8, UR17 ;  /* 0x0000001100087c82 */ /* 0x000fe20008000000 */
[----:B--2---:R-:W-:-:S04]  /*3dd0*/  SHF.L.U32 R0, R2, 0x1f, RZ ;  /* 0x0000001f02007819 */ /* 0x004fc800000006ff */
[----:B------:R2:W3:Y:S04]  /*3de0*/  SYNCS.PHASECHK.TRANS64.TRYWAIT P1, [UR4], R0 ;  /* 0x00000000ff0075a7 */ /* 0x0004e80008021104 */
.L_x_73:
[----:B------:R-:W-:Y:S01]  /*3df0*/  ULEA UR16, UR8, UR18, 0x3 ;  /* 0x0000001208107291 */ /* 0x000fe2000f8e18ff */
[----:B--234-:R-:W-:Y:S11]  /*3e00*/  @P1 BRA `(.L_x_71) ;  /* 0x00000000000c1947 */ /* 0x01cff60003800000 */
[----:B------:R-:W-:Y:S04]  /*3e10*/  SHF.L.U32 R5, R2, 0x1f, RZ ;  /* 0x0000001f02057819 */ /* 0x000fe800000006ff */
[----:B------:R-:W3:Y:S02]  /*3e20*/  SYNCS.PHASECHK.TRANS64.TRYWAIT P0, [UR16], R5 ;  /* 0x00000005ff0075a7 */ /* 0x000ee40008001110 */
[----:B---3--:R-:W-:Y:S05]  /*3e30*/  @!P0 BRA `(.L_x_72) ;  /* 0x0000005800708947 */ /* 0x008fea0003800000 */
.L_x_71:
[----:B------:R-:W-:Y:S01]  /*3e40*/  UISETP.NE.AND UP0, UPT, UR15, URZ, UPT ;  /* 0x000000ff0f00728c */ /* 0x000fe2000bf05270 */
[----:B------:R-:W-:Y:S01]  /*3e50*/  PLOP3.LUT P1, PT, PT, PT, PT, 0x80, 0x8 ;  /* 0x000000000008781c */ /* 0x000fe20003f2f070 */
[----:B------:R-:W-:Y:S02]  /*3e60*/  UIADD3 UR4, UPT, UPT, UR8, 0x1, URZ ;  /* 0x0000000108047890 */ /* 0x000fe4000fffe0ff */
[----:B------:R-:W-:Y:S02]  /*3e70*/  ULEA UR10, UR8, UR21, 0x9 ;  /* 0x00000015080a7291 */ /* 0x000fe4000f8e48ff */
[----:B------:R-:W-:Y:S01]  /*3e80*/  UISETP.NE.AND UP1, UPT, UR4, 0x11, UPT ;  /* 0x000000110400788c */ /* 0x000fe2000bf25270 */
[----:B------:R-:W-:Y:S01]  /*3e90*/  PLOP3.LUT P0, PT, PT, PT, UP0, 0x80, 0x8 ;  /* 0x000000000008781c */ /* 0x000fe20003f0f008 */
[----:B------:R-:W-:Y:S02]  /*3ea0*/  ULEA UR8, UR8, UR20, 0x8 ;  /* 0x0000001408087291 */ /* 0x000fe4000f8e40ff */
[----:B------:R-:W-:Y:S02]  /*3eb0*/  USEL UR5, URZ, 0x1, UP1 ;  /* 0x00000001ff057887 */ /* 0x000fe40008800000 */
[----:B------:R-:W-:Y:S02]  /*3ec0*/  USEL UR17, UR4, URZ, UP1 ;  /* 0x000000ff04117287 */ /* 0x000fe40008800000 */
[----:B------:R-:W-:Y:S02]  /*3ed0*/  UIADD3 UR12, UPT, UPT, UR10, 0x2, URZ ;  /* 0x000000020a0c7890 */ /* 0x000fe4000fffe0ff */
[----:B------:R-:W-:Y:S01]  /*3ee0*/  @UP0 ULEA UR4, UR17, UR18, 0x3 ;  /* 0x0000001211040291 */ /* 0x000fe2000f8e18ff */
[----:B------:R-:W-:Y:S01]  /*3ef0*/  LOP3.LUT R2, R2, UR5, RZ, 0x3c, !PT ;  /* 0x0000000502027c12 */ /* 0x000fe2000f8e3cff */
[----:B------:R-:W-:Y:S02]  /*3f00*/  UIADD3 UR6, UPT, UPT, UR8, 0x2, URZ ;  /* 0x0000000208067890 */ /* 0x000fe4000fffe0ff */
[----:B------:R-:W-:Y:S01]  /*3f10*/  UIADD3 UR5, UPT, UPT, UR16, 0x88, URZ ;  /* 0x0000008810057890 */ /* 0x000fe2000fffe0ff */
[----:B--2---:R-:W-:Y:S01]  /*3f20*/  @P0 SHF.L.U32 R0, R2, 0x1f, RZ ;  /* 0x0000001f02000819 */ /* 0x004fe200000006ff */
[----:B------:R-:W-:Y:S01]  /*3f30*/  UMOV UR11, 0x80004020 ;  /* 0x80004020000b7882 */ /* 0x000fe20000000000 */
[----:B------:R-:W-:Y:S01]  /*3f40*/  UMOV UR9, 0x80004020 ;  /* 0x8000402000097882 */ /* 0x000fe20000000000 */
[----:B------:R-:W-:Y:S01]  /*3f50*/  UMOV UR13, 0x80004020 ;  /* 0x80004020000d7882 */ /* 0x000fe20000000000 */
[----:B------:R4:W2:Y:S01]  /*3f60*/  @P0 SYNCS.PHASECHK.TRANS64.TRYWAIT P1, [UR4], R0 ;  /* 0x00000000ff0005a7 */ /* 0x0008a20008021104 */
[----:B------:R-:W-:Y:S11]  /*3f70*/  ELECT P0, URZ, PT ;  /* 0x0000000000ff782f */ /* 0x000ff60003800000 */
[----:B------:R-:W-:Y:S02]  /*3f80*/  @!UPT UIADD3 URZ, UPT, UPT, URZ, URZ, URZ ;  /* 0x000000fffffff290 */ /* 0x000fe4000fffe0ff */
[C---:B-----5:R-:W-:Y:S02]  /*3f90*/  @P0 R2UR.BROADCAST UR4, R4.reuse ;  /* 0x00000000040402ca */ /* 0x060fe400008e0000 */
[----:B------:R-:W-:Y:S11]  /*3fa0*/  ELECT P0, URZ, PT ;  /* 0x0000000000ff782f */ /* 0x000ff60003800000 */
[----:B------:R-:W-:Y:S02]  /*3fb0*/  @!UPT UIADD3 URZ, UPT, UPT, URZ, URZ, URZ ;  /* 0x000000fffffff290 */ /* 0x000fe4000fffe0ff */
[----:B------:R-:W-:Y:S01]  /*3fc0*/  @P0 R2UR.BROADCAST UR14, R4 ;  /* 0x00000000040e02ca */ /* 0x000fe200008e0000 */
[----:B------:R-:W-:Y:S01]  /*3fd0*/  UMOV UR7, 0x80004020 ;  /* 0x8000402000077882 */ /* 0x000fe20000000000 */
[----:B------:R3:W-:Y:S01]  /*3fe0*/  UTCHMMA gdesc[UR8], gdesc[UR10], tmem[UR4], tmem[UR26], idesc[UR27], UP2 ;  /* 0x00ff1a0a080075ea */ /* 0x0007e20009000004 */
[----:B------:R-:W-:Y:S10]  /*3ff0*/  UPLOP3.LUT UP2, UPT, UPT, UPT, UPT, 0x80, 0x8 ;  /* 0x000000000008789c */ /* 0x000ff40003f4f070 */
[----:B------:R4:W-:Y:S01]  /*4000*/  UTCHMMA gdesc[UR6], gdesc[UR12], tmem[UR14], tmem[UR24], idesc[UR25], UPT ;  /* 0x00ff180c060075ea */ /* 0x0009e2000b80000e */
[----:B------:R4:W-:Y:S01]  /*4010*/  UTCBAR.MULTICAST [UR5], URZ, UR19 ;  /* 0x000000ff050073e9 */ /* 0x0009e20008000813 */
[----:B---3--:R-:W-:Y:S02]  /*4020*/  UIADD3 UR4, UPT, UPT, UR15, 0x1, URZ ;  /* 0x000000010f047890 */ /* 0x008fe4000fffe0ff */
[----:B------:R-:W-:Y:S02]  /*4030*/  UIADD3 UR9, UPT, UPT, UR15, -0x1, URZ ;  /* 0xffffffff0f097890 */ /* 0x000fe4000fffe0ff */
[----:B------:R-:W-:Y:S01]  /*4040*/  UISETP.GT.U32.AND UP0, UPT, UR4, 0x1, UPT ;  /* 0x000000010400788c */ /* 0x000fe2000bf04070 */
[----:B------:R-:W-:Y:S04]  /*4050*/  UMOV UR8, UR17 ;  /* 0x0000001100087c82 */ /* 0x000fe80008000000 */
[----:B------:R-:W-:Y:S04]  /*4060*/  UMOV UR15, UR9 ;  /* 0x00000009000f7c82 */ /* 0x000fe80008000000 */
[----:B------:R-:W-:Y:S05]  /*4070*/  BRA.U UP0, `(.L_x_73) ;  /* 0xfffffffd005c7547 */ /* 0x000fea000b83ffff */
.L_x_70:
[----:B------:R-:W-:Y:S01]  /*4080*/  UIADD3 UR4, UPT, UPT, UR22, 0x1, URZ ;  /* 0x0000000116047890 */ /* 0x000fe2000fffe0ff */
[----:B------:R-:W-:Y:S01]  /*4090*/  LOP3.LUT R3, R3, 0x1, RZ, 0x3c, !PT ;  /* 0x0000000103037812 */ /* 0x000fe200078e3cff */
[----:B----4-:R-:W-:Y:S02]  /*40a0*/  UIADD3 UR5, UPT, UPT, UR23, 0x170, URZ ;  /* 0x0000017017057890 */ /* 0x010fe4000fffe0ff */
[----:B------:R-:W-:-:S04]  /*40b0*/  UISETP.NE.AND UP0, UPT, UR4, 0x2, UPT ;  /* 0x000000020400788c */ /* 0x000fc8000bf05270 */
[----:B------:R-:W-:Y:S02]  /*40c0*/  USEL UR6, URZ, 0x1, UP0 ;  /* 0x00000001ff067887 */ /* 0x000fe40008000000 */
[----:B------:R-:W-:Y:S01]  /*40d0*/  USEL UR22, UR4, URZ, UP0 ;  /* 0x000000ff04167287 */ /* 0x000fe20008000000 */
[----:B------:R3:W-:Y:S03]  /*40e0*/  UTCBAR [UR5], URZ ;  /* 0x000000ff050073e9 */ /* 0x0007e600080000ff */
[----:B------:R-:W-:Y:S01]  /*40f0*/  LOP3.LUT R8, R8, UR6, RZ, 0x3c, !PT ;  /* 0x0000000608087c12 */ /* 0x000fe2000f8e3cff */
[----:B------:R-:W-:Y:S07]  /*4100*/  @P2 BRA `(.L_x_74) ;  /* 0xfffffff800d02947 */ /* 0x000fee000383ffff */
[----:B------:R-:W4:Y:S01]  /*4110*/  S2UR UR6, SR_CgaCtaId ;  /* 0x00000000000679c3 */ /* 0x000f220000008800 */
[----:B------:R-:W-:Y:S01]  /*4120*/  ELECT P0, URZ, PT ;  /* 0x0000000000ff782f */ /* 0x000fe20003800000 */
[----:B--2---:R-:W-:Y:S01]  /*4130*/  IMAD.MOV.U32 R0, RZ, RZ, 0x1 ;  /* 0x00000001ff007424 */ /* 0x004fe200078e00ff */
[----:B------:R-:W-:Y:S01]  /*4140*/  UIADD3 UR18, UPT, UPT, UR18, 0x180, URZ ;  /* 0x0000018012127890 */ /* 0x000fe2000fffe0ff */
[----:B------:R-:W-:Y:S01]  /*4150*/  SHF.L.U32 R2, R8, 0x1f, RZ ;  /* 0x0000001f08027819 */ /* 0x000fe200000006ff */
[----:B------:R-:W-:-:S03]  /*4160*/  UMOV UR4, 0x40 ;  /* 0x0000004000047882 */ /* 0x000fc60000000000 */
[----:B------:R-:W-:Y:S01]  /*4170*/  UVIRTCOUNT.DEALLOC.SMPOOL 0x80 ;  /* 0x000000800000784c */ /* 0x000fe20000000000 */
[----:B----4-:R-:W-:Y:S02]  /*4180*/  ULEA UR6, UR6, UR4, 0x18 ;  /* 0x0000000406067291 */ /* 0x010fe4000f8ec0ff */
[----:B------:R-:W-:-:S07]  /*4190*/  ULEA UR4, UR22, UR18, 0x3 ;  /* 0x0000001216047291 */ /* 0x000fce000f8e18ff */
[----:B------:R2:W-:Y:S02]  /*41a0*/  @P0 STS.U8 [UR6+0x1c], R0 ;  /* 0x00001c00ff000988 */ /* 0x0005e40008000006 */
[----:B------:R-:W4:Y:S02]  /*41b0*/  SYNCS.PHASECHK.TRANS64.TRYWAIT P0, [UR4], R2 ;  /* 0x00000002ff0075a7 */ /* 0x000f240008001104 */
[----:B--2-4-:R-:W-:Y:S05]  /*41c0*/  @!P0 BRA `(.L_x_75) ;  /* 0x0000005400a48947 */ /* 0x014fea0003800000 */
.L_x_190:
[----:B------:R-:W-:-:S04]  /*41d0*/  UIADD3 UR4, UPT, UPT, UR22, 0x1, URZ ;  /* 0x0000000116047890 */ /* 0x000fc8000fffe0ff */
[----:B------:R-:W-:-:S04]  /*41e0*/  UISETP.NE.AND UP0, UPT, UR4, 0x2, UPT ;  /* 0x000000020400788c */ /* 0x000fc8000bf05270 */
[----:B---3--:R-:W-:Y:S02]  /*41f0*/  USEL UR5, URZ, 0x1, UP0 ;  /* 0x00000001ff057887 */ /* 0x008fe40008000000 */
[----:B------:R-:W-:-:S04]  /*4200*/  USEL UR4, UR4, URZ, UP0 ;  /* 0x000000ff04047287 */ /* 0x000fc80008000000 */
[----:B------:R-:W-:Y:S01]  /*4210*/  ULEA UR4, UR4, UR18, 0x3 ;  /* 0x0000001204047291 */ /* 0x000fe2000f8e18ff */
[----:B--2---:R-:W-:-:S04]  /*4220*/  LOP3.LUT R2, R8, UR5, RZ, 0x3c, !PT ;  /* 0x0000000508027c12 */ /* 0x004fc8000f8e3cff */
[----:B------:R-:W-:-:S04]  /*4230*/  SHF.L.U32 R2, R2, 0x1f, RZ ;  /* 0x0000001f02027819 */ /* 0x000fc800000006ff */
[----:B------:R-:W2:Y:S02]  /*4240*/  SYNCS.PHASECHK.TRANS64.TRYWAIT P0, [UR4], R2 ;  /* 0x00000002ff0075a7 */ /* 0x000ea40008001104 */
[----:B--2---:R-:W-:Y:S05]  /*4250*/  @!P0 BRA `(.L_x_76) ;  /* 0x0000005400988947 */ /* 0x004fea0003800000 */
.L_x_192:
[----:B------:R-:W-:Y:S01]  /*4260*/  NOP ;  /* 0x0000000000007918 */ /* 0x000fe20000000000 */
[----:B--2---:R-:W2:Y:S01]  /*4270*/  LDS R0, [UR6+0x14] ;  /* 0x00001406ff007984 */ /* 0x004ea20008000800 */
[----:B------:R-:W-:Y:S01]  /*4280*/  LOP3.LUT R3, R9, 0xffff, RZ, 0xc0, !PT ;  /* 0x0000ffff09037812 */ /* 0x000fe200078ec0ff */
[----:B------:R-:W-:-:S03]  /*4290*/  IMAD.MOV.U32 R2, RZ, RZ, 0xffff ;  /* 0x0000ffffff027424 */ /* 0x000fc600078e00ff */
[----:B------:R-:W-:-:S04]  /*42a0*/  SHF.R.U32.HI R3, RZ, 0x5, R3 ;  /* 0x00000005ff037819 */ /* 0x000fc80000011603 */
[----:B------:R-:W-:-:S04]  /*42b0*/  SHF.L.U32 R2, R2, R3, RZ ;  /* 0x0000000302027219 */ /* 0x000fc800000006ff */
[----:B--2---:R-:W-:-:S04]  /*42c0*/  LOP3.LUT R0, R0, R2, RZ, 0xc0, !PT ;  /* 0x0000000200007212 */ /* 0x004fc800078ec0ff */
[----:B------:R-:W-:Y:S01]  /*42d0*/  ISETP.NE.AND P0, PT, R0, R2, PT ;  /* 0x000000020000720c */ /* 0x000fe20003f05270 */
[----:B------:R-:W-:-:S05]  /*42e0*/  IMAD.MOV.U32 R0, RZ, RZ, 0x1 ;  /* 0x00000001ff007424 */ /* 0x000fca00078e00ff */
[----:B------:R-:W-:-:S07]  /*42f0*/  SHF.L.U32 R0, R0, R3, RZ ;  /* 0x0000000300007219 */ /* 0x000fce00000006ff */
[----:B------:R-:W-:Y:S05]  /*4300*/  @P0 BRA `(.L_x_77) ;  /* 0x00000000005c0947 */ /* 0x000fea0003800000 */
[----:B------:R-:W2:Y:S02]  /*4310*/  LDS R3, [UR6+0x18] ;  /* 0x00001806ff037984 */ /* 0x000ea40008000800 */
[----:B--2---:R-:W-:-:S04]  /*4320*/  LOP3.LUT R3, R3, R0, RZ, 0xc0, !PT ;  /* 0x0000000003037212 */ /* 0x004fc800078ec0ff */
[----:B------:R-:W-:-:S13]  /*4330*/  ISETP.NE.AND P0, PT, R3, R0, PT ;  /* 0x000000000300720c */ /* 0x000fda0003f05270 */
[----:B------:R-:W-:Y:S05]  /*4340*/  @P0 BRA `(.L_x_78) ;  /* 0x0000000000400947 */ /* 0x000fea0003800000 */
[----:B------:R-:W-:Y:S01]  /*4350*/  R2UR UR4, R2 ;  /* 0x00000000020472ca */ /* 0x000fe200000e0000 */
[----:B------:R-:W2:Y:S01]  /*4360*/  S2R R3, SR_LANEID ;  /* 0x0000000000037919 */ /* 0x000ea20000000000 */
[----:B------:R-:W-:-:S04]  /*4370*/  LOP3.LUT R0, RZ, R0, RZ, 0x33, !PT ;  /* 0x00000000ff007212 */ /* 0x000fc800078e33ff */
[----:B------:R-:W3:Y:S07]  /*4380*/  REDUX UR7, R0 ;  /* 0x00000000000773c4 */ /* 0x000eee0000000000 */
[----:B------:R-:W-:-:S03]  /*4390*/  ULOP3.LUT UR5, URZ, UR4, URZ, 0x33, !UPT ;  /* 0x00000004ff057292 */ /* 0x000fc6000f8e33ff */
[----:B------:R-:W-:Y:S02]  /*43a0*/  VOTEU.ANY UR4, UPT, PT ;  /* 0x0000000000047886 */ /* 0x000fe400038e0100 */
[----:B------:R-:W-:Y:S01]  /*43b0*/  UFLO.U32 UR4, UR4 ;  /* 0x00000004000472bd */ /* 0x000fe200080e0000 */
[----:B------:R-:W-:-:S04]  /*43c0*/  IMAD.U32 R2, RZ, RZ, UR5 ;  /* 0x00000005ff027e24 */ /* 0x000fc8000f8e00ff */
[----:B------:R-:W4:Y:S02]  /*43d0*/  REDUX UR8, R2 ;  /* 0x00000000020873c4 */ /* 0x000f240000000000 */
[----:B------:R1:W-:Y:S01]  /*43e0*/  UTCATOMSWS.AND URZ, UR5 ;  /* 0x0000000500ff79e3 */ /* 0x0003e20008000000 */
[----:B---3--:R-:W-:Y:S01]  /*43f0*/  IMAD.U32 R0, RZ, RZ, UR7 ;  /* 0x00000007ff007e24 */ /* 0x008fe2000f8e00ff */
[----:B--2---:R-:W-:Y:S01]  /*4400*/  ISETP.EQ.U32.AND P0, PT, R3, UR4, PT ;  /* 0x0000000403007c0c */ /* 0x004fe2000bf02070 */
[----:B----4-:R-:W-:-:S12]  /*4410*/  IMAD.U32 R2, RZ, RZ, UR8 ;  /* 0x00000008ff027e24 */ /* 0x010fd8000f8e00ff */
[----:B------:R2:W-:Y:S04]  /*4420*/  @P0 ATOMS.AND RZ, [UR6+0x14], R2 ;  /* 0x00001402ffff098c */ /* 0x0005e8000a800006 */
[----:B------:R2:W-:Y:S01]  /*4430*/  @P0 ATOMS.AND RZ, [UR6+0x18], R0 ;  /* 0x00001800ffff098c */ /* 0x0005e2000a800006 */
[----:B-1----:R-:W-:Y:S05]  /*4440*/  BRA `(.L_x_79) ;  /* 0x0000000000147947 */ /* 0x002fea0003800000 */
.L_x_78:
[----:B------:R-:W-:Y:S02]  /*4450*/  MOV R2, 0x4470 ;  /* 0x0000447000027802 */ /* 0x000fe40000000f00 */
[----:B-1---5:R-:W-:Y:S05]  /*4460*/  CALL.REL.NOINC `($__internal_0_$__cuda_sm10x_tcgen05_guardrail_trap_col_being_dealloced_not_returned_by_alloc) ;  /* 0x0000005800847944 */ /* 0x022fea0003c00000 */
[----:B------:R-:W-:Y:S05]  /*4470*/  BRA `(.L_x_79) ;  /* 0x0000000000087947 */ /* 0x000fea0003800000 */
.L_x_77:
[----:B------:R-:W-:Y:S02]  /*4480*/  MOV R2, 0x44a0 ;  /* 0x000044a000027802 */ /* 0x000fe40000000f00 */
[----:B-1---5:R-:W-:Y:S05]  /*4490*/  CALL.REL.NOINC `($__internal_2_$__cuda_sm10x_tcgen05_guardrail_trap_unallocated_columns_being_dealloced) ;  /* 0x0000005800907944 */ /* 0x022fea0003c00000 */
.L_x_79:
[----:B------:R-:W-:Y:S01]  /*44a0*/  NOP ;  /* 0x0000000000007918 */ /* 0x000fe20000000000 */
[----:B------:R-:W-:Y:S05]  /*44b0*/  EXIT ;  /* 0x000000000000794d */ /* 0x000fea0003800000 */
.L_x_63:
[----:B------:R-:W-:-:S09]  /*44c0*/  UISETP.NE.OR UP0, UPT, UR18, 0x3, !UP3 ;  /* 0x000000031200788c */ /* 0x000fd2000df05670 */
[----:B------:R-:W-:Y:S05]  /*44d0*/  BRA.U UP0, `(.L_x_80) ;  /* 0x0000001100b07547 */ /* 0x000fea000b800000 */
[----:B------:R-:W2:Y:S01]  /*44e0*/  LDCU.64 UR4, c[0x0][0x888] ;  /* 0x00011100ff0477ac */ /* 0x000ea20008000a00 */
[----:B------:R-:W3:Y:S01]  /*44f0*/  S2UR UR10, SR_CgaCtaId ;  /* 0x00000000000a79c3 */ /* 0x000ee20000008800 */
[----:B------:R-:W-:Y:S01]  /*4500*/  HFMA2 R10, -RZ, RZ, 0, 5.9604644775390625e-08 ;  /* 0x00000001ff0a7431 */ /* 0x000fe200000001ff */
[----:B------:R-:W-:Y:S01]  /*4510*/  MOV R9, RZ ;  /* 0x000000ff00097202 */ /* 0x000fe20000000f00 */
[----:B------:R-:W4:Y:S01]  /*4520*/  LDCU UR48, c[0x0][0x370] ;  /* 0x00006e00ff3077ac */ /* 0x000f220008000800 */
[----:B------:R-:W-:Y:S01]  /*4530*/  HFMA2 R0, -RZ, RZ, 0, 0.00048828125 ;  /* 0x00001000ff007431 */ /* 0x000fe200000001ff */
[----:B------:R-:W4:Y:S03]  /*4540*/  LDCU.128 UR44, c[0x0][0xb10] ;  /* 0x00016200ff2c77ac */ /* 0x000f260008000c00 */
[----:B------:R-:W1:Y:S01]  /*4550*/  LDC.64 R12, c[0x0][0x348] ;  /* 0x0000d200ff0c7b82 */ /* 0x000e620000000a00 */
[----:B------:R-:W3:Y:S01]  /*4560*/  LDCU UR38, c[0x0][0x374] ;  /* 0x00006e80ff2677ac */ /* 0x000ee20008000800 */
[----:B------:R-:W3:Y:S01]  /*4570*/  LDCU.64 UR40, c[0x0][0x890] ;  /* 0x00011200ff2877ac */ /* 0x000ee20008000a00 */
[----:B------:R-:W3:Y:S01]  /*4580*/  LDCU UR30, c[0x0][0xb0c] ;  /* 0x00016180ff1e77ac */ /* 0x000ee20008000800 */
[----:B--2---:R-:W-:Y:S01]  /*4590*/  UISETP.NE.U32.AND UP0, UPT, UR4, URZ, UPT ;  /* 0x000000ff0400728c */ /* 0x004fe2000bf05070 */
[----:B------:R-:W2:Y:S01]  /*45a0*/  LDCU UR64, c[0x0][0xb20] ;  /* 0x00016400ff4077ac */ /* 0x000ea20008000800 */
[----:B------:R-:W2:Y:S01]  /*45b0*/  LDCU UR4, c[0x0][0xb30] ;  /* 0x00016600ff0477ac */ /* 0x000ea20008000800 */
[----:B------:R-:W2:Y:S01]  /*45c0*/  LDCU.128 UR52, c[0x0][0x980] ;  /* 0x00013000ff3477ac */ /* 0x000ea20008000c00 */
[----:B------:R-:W-:Y:S01]  /*45d0*/  UMOV UR31, 0x400 ;  /* 0x00000400001f7882 */ /* 0x000fe20000000000 */
[----:B----4-:R-:W-:-:S02]  /*45e0*/  UIMAD.WIDE.U32 UR6, UR48, UR44, URZ ;  /* 0x0000002c300672a5 */ /* 0x010fc4000f8e00ff */
[----:B---3--:R-:W-:Y:S02]  /*45f0*/  UIMAD.WIDE.U32 UR8, UR38, UR47, URZ ;  /* 0x0000002f260872a5 */ /* 0x008fe4000f8e00ff */
[----:B------:R-:W-:Y:S02]  /*4600*/  ULEA UR31, UR10, UR31, 0x18 ;  /* 0x0000001f0a1f7291 */ /* 0x000fe4000f8ec0ff */
[----:B------:R-:W-:Y:S02]  /*4610*/  UISETP.NE.AND.EX UP5, UPT, UR5, URZ, UPT, UP0 ;  /* 0x000000ff0500728c */ /* 0x000fe4000bfa5300 */
[----:B------:R-:W-:Y:S02]  /*4620*/  UISETP.NE.U32.AND UP6, UPT, UR40, URZ, UPT ;  /* 0x000000ff2800728c */ /* 0x000fe4000bfc5070 */
[----:B------:R-:W-:Y:S02]  /*4630*/  UIADD3 UR56, UPT, UPT, UR31, 0x128, URZ ;  /* 0x000001281f387890 */ /* 0x000fe4000fffe0ff */
[----:B------:R-:W-:-:S02]  /*4640*/  UIADD3 UR49, UPT, UPT, UR31, 0x168, URZ ;  /* 0x000001681f317890 */ /* 0x000fc4000fffe0ff */
[----:B------:R-:W-:Y:S02]  /*4650*/  UIADD3 UR33, UPT, UPT, UR31, 0x110, URZ ;  /* 0x000001101f217890 */ /* 0x000fe4000fffe0ff */
[----:B------:R-:W-:Y:S02]  /*4660*/  UIADD3 UR25, UPT, UPT, UR31, 0x118, URZ ;  /* 0x000001181f197890 */ /* 0x000fe4000fffe0ff */
[----:B------:R-:W-:Y:S02]  /*4670*/  UIADD3 UR17, UPT, UPT, UR31, 0x120, URZ ;  /* 0x000001201f117890 */ /* 0x000fe4000fffe0ff */
[----:B------:R-:W-:Y:S02]  /*4680*/  UISETP.NE.AND UP0, UPT, UR39, 0x1, UPT ;  /* 0x000000012700788c */ /* 0x000fe4000bf05270 */
[----:B------:R-:W-:Y:S01]  /*4690*/  UISETP.NE.AND UP0, UPT, UR30, 0x1, UPT ;  /* 0x000000011e00788c */ /* 0x000fe2000bf05270 */
[----:B------:R-:W-:Y:S01]  /*46a0*/  UMOV UR61, UR7 ;  /* 0x00000007003d7c82 */ /* 0x000fe20008000000 */
[----:B------:R-:W-:Y:S01]  /*46b0*/  UMOV UR60, UR9 ;  /* 0x00000009003c7c82 */ /* 0x000fe20008000000 */
[----:B------:R-:W-:-:S02]  /*46c0*/  USEL UR62, URZ, 0x1, UP4 ;  /* 0x00000001ff3e7887 */ /* 0x000fc4000a000000 */
[----:B------:R-:W-:Y:S02]  /*46d0*/  UISETP.GE.AND UP2, UPT, UR39, 0x1, UPT ;  /* 0x000000012700788c */ /* 0x000fe4000bf46270 */
[----:B------:R-:W-:Y:S02]  /*46e0*/  UISETP.NE.AND UP0, UPT, UR46, 0x1, UPT ;  /* 0x000000012e00788c */ /* 0x000fe4000bf05270 */
[----:B------:R-:W-:Y:S01]  /*46f0*/  UPLOP3.LUT UP4, UPT, UPT, UPT, UPT, 0x40, 0x4 ;  /* 0x000000000004789c */ /* 0x000fe20003f8e870 */
[----:B------:R-:W3:Y:S01]  /*4700*/  LDCU.64 UR22, c[0x0][0xb28] ;  /* 0x00016500ff1677ac */ /* 0x000ee20008000a00 */
[----:B------:R-:W4:Y:S01]  /*4710*/  LDCU.64 UR42, c[0x0][0x990] ;  /* 0x00013200ff2a77ac */ /* 0x000f220008000a00 */
[----:B------:R-:W-:Y:S02]  /*4720*/  UISETP.NE.AND.EX UP6, UPT, UR41, URZ, UPT, UP6 ;  /* 0x000000ff2900728c */ /* 0x000fe4000bfc5360 */
[----:B------:R-:W-:Y:S02]  /*4730*/  UPRMT UR56, UR10, 0x654, UR56 ;  /* 0x000006540a387896 */ /* 0x000fe40008000038 */
[----:B------:R-:W-:-:S02]  /*4740*/  UPRMT UR49, URZ, 0x654, UR49 ;  /* 0x00000654ff317896 */ /* 0x000fc40008000031 */
[----:B------:R-:W-:Y:S02]  /*4750*/  UPRMT UR59, UR10, 0x654, UR33 ;  /* 0x000006540a3b7896 */ /* 0x000fe40008000021 */
[----:B------:R-:W-:Y:S02]  /*4760*/  UPRMT UR58, UR10, 0x654, UR25 ;  /* 0x000006540a3a7896 */ /* 0x000fe40008000019 */
[----:B------:R-:W-:Y:S02]  /*4770*/  UPRMT UR57, UR10, 0x654, UR17 ;  /* 0x000006540a397896 */ /* 0x000fe40008000011 */
[----:B------:R-:W-:Y:S02]  /*4780*/  USHF.R.U32.HI UR61, URZ, UR45, UR61 ;  /* 0x0000002dff3d7299 */ /* 0x000fe4000801163d */
[----:B--2---:R-:W-:Y:S02]  /*4790*/  USHF.R.U32.HI UR60, URZ, UR64, UR60 ;  /* 0x00000040ff3c7299 */ /* 0x004fe4000801163c */
[----:B------:R-:W-:-:S02]  /*47a0*/  UISETP.NE.AND UP3, UPT, UR4, 0x1, UPT ;  /* 0x000000010400788c */ /* 0x000fc4000bf65270 */
[----:B------:R-:W-:Y:S02]  /*47b0*/  UISETP.NE.AND UP2, UPT, UR52, 0x1, UPT ;  /* 0x000000013400788c */ /* 0x000fe4000bf45270 */
[----:B-1-34-:R-:W-:-:S11]  /*47c0*/  UISETP.NE.AND UP0, UPT, UR55, 0x1, UPT ;  /* 0x000000013700788c */ /* 0x01afd6000bf05270 */
.L_x_91:
[----:B------:R-:W-:Y:S04]  /*47d0*/  SHF.L.U32 R3, R9, 0x1f, RZ ;  /* 0x0000001f09037819 */ /* 0x000fe800000006ff */
[----:B-1----:R-:W1:Y:S02]  /*47e0*/  SYNCS.PHASECHK.TRANS64.TRYWAIT P0, [UR31+0x160], R3 ;  /* 0x00016003ff0075a7 */ /* 0x002e64000800111f */
[----:B-1----:R-:W-:Y:S05]  /*47f0*/  @!P0 BRA `(.L_x_81) ;  /* 0x0000005000488947 */ /* 0x002fea0003800000 */
.L_x_194:
[----:B------:R-:W2:Y:S01]  /*4800*/  LDS.128 R4, [UR31+0x1a0] ;  /* 0x0001a01fff047984 */ /* 0x000ea20008000c00 */
[----:B------:R-:W-:Y:S01]  /*4810*/  UISETP.GE.AND UP0, UPT, UR39, 0x1, UPT ;  /* 0x000000012700788c */ /* 0x000fe2000bf06270 */
[----:B------:R-:W-:Y:S01]  /*4820*/  @!PT LDS RZ, [RZ] ;  /* 0x00000000fffff984 */ /* 0x000fe20000000800 */
[----:B------:R-:W-:Y:S01]  /*4830*/  @!PT LDS RZ, [RZ] ;  /* 0x00000000fffff984 */ /* 0x000fe20000000800 */
[----:B------:R-:W-:Y:S01]  /*4840*/  @!PT LDS RZ, [RZ] ;  /* 0x00000000fffff984 */ /* 0x000fe20000000800 */
[----:B------:R-:W-:Y:S01]  /*4850*/  @!PT LDS RZ, [RZ] ;  /* 0x00000000fffff984 */ /* 0x000fe20000000800 */
[----:B------:R3:W-:Y:S06]  /*4860*/  MEMBAR.ALL.CTA ;  /* 0x0000000000007992 */ /* 0x0007ec0000008000 */
[----:B---3--:R-:W3:Y:S02]  /*4870*/  FENCE.VIEW.ASYNC.S ;  /* 0x00000000000073c6 */ /* 0x008ee40000000000 */
[----:B---3--:R-:W-:Y:S01]  /*4880*/  SYNCS.ARRIVE.TRANS64.RED.A1T0 RZ, [UR49], RZ ;  /* 0x000000ffffff79a7 */ /* 0x008fe20008100431 */
[----:B--2---:R-:W-:Y:S11]  /*4890*/  LOP3.LUT P0, RZ, R6, 0x1, RZ, 0xc0, !PT ;  /* 0x0000000106ff7812 */ /* 0x004ff6000780c0ff */
[----:B------:R-:W-:Y:S02]  /*48a0*/  @!UPT UIADD3 URZ, UPT, UPT, URZ, URZ, URZ ;  /* 0x000000fffffff290 */ /* 0x000fe4000fffe0ff */
[----:B------:R-:W-:Y:S01]  /*48b0*/  VOTEU.ANY UP2, P0 ;  /* 0x0000000000ff7886 */ /* 0x000fe20000040100 */
[----:B------:R-:W-:Y:S11]  /*48c0*/  PLOP3.LUT P0, PT, PT, PT, UP2, 0x80, 0x8 ;  /* 0x000000000008781c */ /* 0x000ff60003f0f028 */
[----:B------:R-:W-:Y:S02]  /*48d0*/  @!UPT UIADD3 URZ, UPT, UPT, URZ, URZ, URZ ;  /* 0x000000fffffff290 */ /* 0x000fe4000fffe0ff */
[----:B-1----:R-:W-:Y:S02]  /*48e0*/  @P0 MOV R3, R4 ;  /* 0x0000000400030202 */ /* 0x002fe40000000f00 */
[----:B------:R-:W-:Y:S02]  /*48f0*/  @P0 LOP3.LUT R2, R5, 0xffff, RZ, 0xc0, !PT ;  /* 0x0000ffff05020812 */ /* 0x000fe400078ec0ff */
[----:B------:R-:W-:Y:S02]  /*4900*/  @P0 R2UR UR5, R3 ;  /* 0x00000000030502ca */ /* 0x000fe400000e0000 */
[----:B------:R-:W-:Y:S11]  /*4910*/  @P0 R2UR UR4, R2 ;  /* 0x00000000020402ca */ /* 0x000ff600000e0000 */
[----:B------:R-:W-:Y:S02]  /*4920*/  @UP2 UMOV UR15, UR5 ;  /* 0x00000005000f2c82 */ /* 0x000fe40008000000 */
[----:B------:R-:W-:Y:S01]  /*4930*/  @UP2 UMOV UR14, UR4 ;  /* 0x00000004000e2c82 */ /* 0x000fe20008000000 */
[----:B------:R-:W-:Y:S05]  /*4940*/  BRA.U !UP0, `(.L_x_82) ;  /* 0x0000000108c07547 */ /* 0x000fea000b800000 */
[----:B------:R-:W-:Y:S02]  /*4950*/  UIMAD.WIDE.U32 UR8, UR14, UR47, URZ ;  /* 0x0000002f0e0872a5 */ /* 0x000fe4000f8e00ff */
[----:B------:R-:W-:Y:S02]  /*4960*/  UP2UR UR16, UPR, URZ, 0x4 ;  /* 0x00000004ff107883 */ /* 0x000fe40008000000 */
[----:B------:R-:W-:Y:S02]  /*4970*/  UISETP.NE.AND UP2, UPT, UR46, 0x1, UPT ;  /* 0x000000012e00788c */ /* 0x000fe4000bf45270 */
[----:B------:R-:W-:Y:S02]  /*4980*/  UIMAD.WIDE.U32 UR10, UR15, UR44, URZ ;  /* 0x0000002c0f0a72a5 */ /* 0x000fe4000f8e00ff */
[----:B------:R-:W-:Y:S02]  /*4990*/  USEL UR4, UR38, UR60, !UP2 ;  /* 0x0000003c26047287 */ /* 0x000fe4000d000000 */
[----:B------:R-:W-:Y:S02]  /*49a0*/  UISETP.NE.AND UP0, UPT, UR30, 0x1, UPT ;  /* 0x000000011e00788c */ /* 0x000fe4000bf05270 */
[----:B------:R-:W-:Y:S02]  /*49b0*/  UP2UR UR20, UPR, URZ, 0x2 ;  /* 0x00000002ff147883 */ /* 0x000fe40008000000 */
[----:B------:R-:W-:Y:S02]  /*49c0*/  UISETP.NE.AND UP1, UPT, UR39, 0x1, UPT ;  /* 0x000000012700788c */ /* 0x000fe4000bf25270 */
[----:B------:R-:W-:Y:S02]  /*49d0*/  UIMAD.WIDE.U32 UR12, UR4, UR22, URZ ;  /* 0x00000016040c72a5 */ /* 0x000fe4000f8e00ff */
[----:B------:R-:W-:Y:S01]  /*49e0*/  USEL UR7, UR48, UR61, !UP0 ;  /* 0x0000003d30077287 */ /* 0x000fe2000c000000 */
[----:B------:R-:W-:Y:S02]  /*49f0*/  UMOV UR5, UR9 ;  /* 0x0000000900057c82 */ /* 0x000fe40008000000 */
[----:B------:R-:W-:Y:S02]  /*4a00*/  USHF.R.U32.HI UR6, URZ, UR64, UR5 ;  /* 0x00000040ff067299 */ /* 0x000fe40008011605 */
[----:B------:R-:W-:Y:S02]  /*4a10*/  UIMAD.WIDE.U32 UR18, UR7, UR22, URZ ;  /* 0x00000016071272a5 */ /* 0x000fe4000f8e00ff */
[----:B------:R-:W-:Y:S02]  /*4a20*/  USEL UR6, UR14, UR6, !UP2 ;  /* 0x000000060e067287 */ /* 0x000fe4000d000000 */
[----:B------:R-:W-:Y:S01]  /*4a30*/  UISETP.NE.AND UP2, UPT, UR16, URZ, UPT ;  /* 0x000000ff1000728c */ /* 0x000fe2000bf45270 */
[----:B------:R-:W-:Y:S01]  /*4a40*/  UMOV UR5, UR11 ;  /* 0x0000000b00057c82 */ /* 0x000fe20008000000 */
[----:B------:R-:W-:Y:S02]  /*4a50*/  UIMAD.WIDE.U32 UR10, UR6, UR22, URZ ;  /* 0x00000016060a72a5 */ /* 0x000fe4000f8e00ff */
[----:B------:R-:W-:Y:S03]  /*4a60*/  USHF.R.U32.HI UR8, URZ, UR45, UR5 ;  /* 0x0000002dff087299 */ /* 0x000fe60008011605 */
[----:B------:R-:W-:Y:S02]  /*4a70*/  UMOV UR5, UR13 ;  /* 0x0000000d00057c82 */ /* 0x000fe40008000000 */
[----:B------:R-:W-:Y:S03]  /*4a80*/  @UP1 USHF.R.U32.HI UR4, URZ, UR23, UR5 ;  /* 0x00000017ff041299 */ /* 0x000fe60008011605 */
[----:B------:R-:W-:Y:S01]  /*4a90*/  UMOV UR5, UR19 ;  /* 0x0000001300057c82 */ /* 0x000fe20008000000 */
[----:B------:R-:W-:Y:S02]  /*4aa0*/  UIMAD UR4, UR39, UR4, URZ ;  /* 0x00000004270472a4 */ /* 0x000fe4000f8e02ff */
[----:B------:R-:W-:Y:S02]  /*4ab0*/  @UP1 USHF.R.U32.HI UR7, URZ, UR23, UR5 ;  /* 0x00000017ff071299 */ /* 0x000fe40008011605 */
[----:B------:R-:W-:Y:S02]  /*4ac0*/  USEL UR5, UR15, UR8, !UP0 ;  /* 0x000000080f057287 */ /* 0x000fe4000c000000 */
[----:B------:R-:W-:Y:S02]  /*4ad0*/  UIMAD UR8, UR39, UR7, URZ ;  /* 0x00000007270872a4 */ /* 0x000fe4000f8e02ff */
[----:B------:R-:W-:Y:S03]  /*4ae0*/  UISETP.GE.AND UP0, UPT, UR6, UR4, UPT ;  /* 0x000000040600728c */ /* 0x000fe6000bf06270 */
[----:B------:R-:W-:Y:S01]  /*4af0*/  UMOV UR4, UR11 ;  /* 0x0000000b00047c82 */ /* 0x000fe20008000000 */
[----:B------:R-:W-:Y:S02]  /*4b00*/  UISETP.GE.OR UP0, UPT, UR5, UR8, UP0 ;  /* 0x000000080500728c */ /* 0x000fe40008706670 */
[----:B------:R-:W-:Y:S02]  /*4b10*/  USHF.R.U32.HI UR4, URZ, UR23, UR4 ;  /* 0x00000017ff047299 */ /* 0x000fe40008011604 */
[----:B------:R-:W-:Y:S02]  /*4b20*/  UIMAD.WIDE.U32 UR8, UR5, UR22, URZ ;  /* 0x00000016050872a5 */ /* 0x000fe4000f8e00ff */
[----:B------:R-:W-:Y:S04]  /*4b30*/  USEL UR10, UR6, UR4, !UP1 ;  /* 0x00000004060a7287 */ /* 0x000fe8000c800000 */
[----:B------:R-:W-:Y:S01]  /*4b40*/  UIADD3 UR11, UPT, UPT, -UR10, URZ, URZ ;  /* 0x000000ff0a0b7290 */ /* 0x000fe2000fffe1ff */
[----:B------:R-:W-:Y:S02]  /*4b50*/  @!UP0 UMOV UR4, UR9 ;  /* 0x0000000900048c82 */ /* 0x000fe40008000000 */
[----:B------:R-:W-:Y:S02]  /*4b60*/  @!UP0 USHF.R.U32.HI UR4, URZ, UR23, UR4 ;  /* 0x00000017ff048299 */ /* 0x000fe40008011604 */
[----:B------:R-:W-:Y:S02]  /*4b70*/  UIMAD UR8, UR39, UR11, UR6 ;  /* 0x0000000b270872a4 */ /* 0x000fe4000f8e0206 */
[----:B------:R-:W-:Y:S02]  /*4b80*/  @!UP0 USEL UR4, UR5, UR4, !UP1 ;  /* 0x0000000405048287 */ /* 0x000fe4000c800000 */
[----:B------:R-:W-:Y:S02]  /*4b90*/  UISETP.NE.AND UP1, UPT, UR20, URZ, UPT ;  /* 0x000000ff1400728c */ /* 0x000fe4000bf25270 */
[----:B------:R-:W-:Y:S02]  /*4ba0*/  @!UP0 UIMAD UR8, UR7, UR8, UR4 ;  /* 0x00000008070882a4 */ /* 0x000fe4000f8e0204 */
[----:B------:R-:W-:Y:S02]  /*4bb0*/  @!UP0 UIADD3 UR9, UPT, UPT, UR10, -UR4, URZ ;  /* 0x800000040a098290 */ /* 0x000fe4000fffe0ff */
[----:B------:R-:W-:Y:S02]  /*4bc0*/  UIADD3 UR4, UPT, UPT, -UR5, URZ, URZ ;  /* 0x000000ff05047290 */ /* 0x000fe4000fffe1ff */
[----:B------:R-:W-:Y:S02]  /*4bd0*/  UIADD3 UR7, UPT, UPT, -UR6, URZ, URZ ;  /* 0x000000ff06077290 */ /* 0x000fe4000fffe1ff */
[----:B------:R-:W-:Y:S02]  /*4be0*/  @!UP0 UIMAD UR6, UR9, UR39, UR5 ;  /* 0x00000027090682a4 */ /* 0x000fe4000f8e0205 */
[----:B------:R-:W-:Y:S02]  /*4bf0*/  UIMAD UR15, UR30, UR4, UR15 ;  /* 0x000000041e0f72a4 */ /* 0x000fe4000f8e020f */
[----:B------:R-:W-:Y:S01]  /*4c00*/  UIMAD UR4, UR46, UR7, UR14 ;  /* 0x000000072e0472a4 */ /* 0x000fe2000f8e020e */
[----:B------:R-:W-:Y:S02]  /*4c10*/  @!UP0 UMOV UR5, UR8 ;  /* 0x0000000800058c82 */ /* 0x000fe40008000000 */
[----:B------:R-:W-:Y:S02]  /*4c20*/  UIMAD UR15, UR5, UR30, UR15 ;  /* 0x0000001e050f72a4 */ /* 0x000fe4000f8e020f */
[----:B------:R-:W-:Y:S11]  /*4c30*/  UIMAD UR14, UR6, UR46, UR4 ;  /* 0x0000002e060e72a4 */ /* 0x000ff6000f8e0204 */
[----:B------:R-:W-:Y:S01]  /*4c40*/  @!UPT UIADD3 URZ, UPT, UPT, URZ, URZ, URZ ;  /* 0x000000fffffff290 */ /* 0x000fe2000fffe0ff */
.L_x_82:
[----:B------:R-:W1:Y:S01]  /*4c50*/  @!UP3 LDCU.128 UR8, c[0x0][0xb10] ;  /* 0x00016200ff08b7ac */ /* 0x000e620008000c00 */
[----:B------:R-:W-:Y:S02]  /*4c60*/  ISETP.NE.U32.AND P1, PT, RZ, UR40, PT ;  /* 0x00000028ff007c0c */ /* 0x000fe4000bf25070 */
[----:B------:R-:W-:Y:S02]  /*4c70*/  SHF.L.U32 R8, R10, 0x1f, RZ ;  /* 0x0000001f0a087819 */ /* 0x000fe400000006ff */
[----:B------:R-:W-:Y:S01]  /*4c80*/  ISETP.NE.AND.EX P1, PT, RZ, UR41, PT, P1 ;  /* 0x00000029ff007c0c */ /* 0x000fe2000bf25310 */
[----:B------:R-:W2:Y:S01]  /*4c90*/  @!UP3 LDCU UR5, c[0x0][0xb0c] ;  /* 0x00016180ff05b7ac */ /* 0x000ea20008000800 */
[----:B------:R-:W-:Y:S02]  /*4ca0*/  USHF.L.U32 UR34, UR21, 0x7, URZ ;  /* 0x0000000715227899 */ /* 0x000fe400080006ff */
[----:B-1----:R-:W-:Y:S07]  /*4cb0*/  UIMAD.WIDE.U32 UR6, UR15, UR8, URZ ;  /* 0x000000080f0672a5 */ /* 0x002fee000f8e00ff */
[----:B------:R-:W-:Y:S01]  /*4cc0*/  @!UP3 UMOV UR4, UR7 ;  /* 0x000000070004bc82 */ /* 0x000fe20008000000 */
[----:B--2---:R-:W-:Y:S02]  /*4cd0*/  @!UP3 UISETP.NE.AND UP0, UPT, UR5, 0x1, UPT ;  /* 0x000000010500b88c */ /* 0x004fe4000bf05270 */
[----:B------:R-:W-:Y:S02]  /*4ce0*/  @!UP3 USHF.R.U32.HI UR4, URZ, UR9, UR4 ;  /* 0x00000009ff04b299 */ /* 0x000fe40008011604 */
[----:B------:R-:W-:Y:S02]  /*4cf0*/  UIMAD.WIDE.U32 UR6, UR14, UR11, URZ ;  /* 0x0000000b0e0672a5 */ /* 0x000fe4000f8e00ff */
[----:B------:R-:W-:Y:S02]  /*4d00*/  @!UP3 USEL UR8, UR15, UR4, !UP0 ;  /* 0x000000040f08b287 */ /* 0x000fe4000c000000 */
[----:B------:R-:W-:Y:S03]  /*4d10*/  @!UP3 UISETP.NE.AND UP0, UPT, UR10, 0x1, UPT ;  /* 0x000000010a00b88c */ /* 0x000fe6000bf05270 */
[----:B------:R-:W-:Y:S02]  /*4d20*/  @!UP3 UMOV UR6, UR7 ;  /* 0x000000070006bc82 */ /* 0x000fe40008000000 */
[----:B------:R-:W1:Y:S02]  /*4d30*/  @!UP3 LDCU UR4, c[0x0][0xb20] ;  /* 0x00016400ff04b7ac */ /* 0x000e640008000800 */
[----:B-1----:R-:W-:Y:S04]  /*4d40*/  @!UP3 USHF.R.U32.HI UR6, URZ, UR4, UR6 ;  /* 0x00000004ff06b299 */ /* 0x002fe80008011606 */
[----:B------:R-:W-:Y:S04]  /*4d50*/  @!UP3 USEL UR6, UR14, UR6, !UP0 ;  /* 0x000000060e06b287 */ /* 0x000fe8000c000000 */
[----:B------:R-:W-:Y:S02]  /*4d60*/  @!UP3 UIADD3 UR4, UPT, UPT, -UR8, UR6, URZ ;  /* 0x000000060804b290 */ /* 0x000fe4000fffe1ff */
[----:B------:R-:W-:Y:S02]  /*4d70*/  @!UP3 UIADD3 UR6, UPT, UPT, UR8, -UR6, URZ ;  /* 0x800000060806b290 */ /* 0x000fe4000fffe0ff */
[----:B------:R-:W-:Y:S02]  /*4d80*/  @!UP3 UIMAD UR15, UR4, UR5, UR15 ;  /* 0x00000005040fb2a4 */ /* 0x000fe4000f8e020f */
[----:B------:R-:W-:Y:S01]  /*4d90*/  @!UP3 UIMAD UR14, UR6, UR10, UR14 ;  /* 0x0000000a060eb2a4 */ /* 0x000fe2000f8e020e */
[----:B------:R-:W-:Y:S11]  /*4da0*/  BRA.U UP4, `(.L_x_83) ;  /* 0x0000000104107547 */ /* 0x000ff6000b800000 */
[----:B------:R-:W-:Y:S04]  /*4db0*/  MOV R3, UR62 ;  /* 0x0000003e00037c02 */ /* 0x000fe80008000f00 */
[----:B------:R-:W-:Y:S04]  /*4dc0*/  SHF.L.U32 R3, R3, 0x1f, RZ ;  /* 0x0000001f03037819 */ /* 0x000fe800000006ff */
[----:B------:R-:W1:Y:S02]  /*4dd0*/  SYNCS.PHASECHK.TRANS64.TRYWAIT P2, [UR31+0x158], R3 ;  /* 0x00015803ff0075a7 */ /* 0x000e64000804111f */
[----:B-1----:R-:W-:Y:S05]  /*4de0*/  @!P2 BRA `(.L_x_84) ;  /* 0x0000004800e4a947 */ /* 0x002fea0003800000 */
.L_x_83:
[----:B------:R-:W-:Y:S05]  /*4df0*/  BRA.U !UP6, `(.L_x_85) ;  /* 0x000000010e387547 */ /* 0x000fea000b800000 */
[----:B------:R-:W-:Y:S01]  /*4e00*/  UPLOP3.LUT UP1, UPT, UPT, UPT, UP5, 0x80, 0x8 ;  /* 0x000000000008789c */ /* 0x000fe20003f2f050 */
[----:B------:R-:W-:Y:S01]  /*4e10*/  IMAD.MOV.U32 R49, RZ, RZ, 0x1 ;  /* 0x00000001ff317424 */ /* 0x000fe200078e00ff */
[----:B------:R-:W2:Y:S04]  /*4e20*/  LDCU.64 UR8, c[0x0][0x358] ;  /* 0x00006b00ff0877ac */ /* 0x000ea80008000a00 */
[----:B------:R-:W-:Y:S05]  /*4e30*/  PLOP3.LUT P2, PT, PT, PT, UP1, 0x80, 0x8 ;  /* 0x000000000008781c */ /* 0x000fea0003f4f018 */
[----:B------:R-:W3:Y:S01]  /*4e40*/  @UP1 LDCU.64 UR4, c[0x0][0x888] ;  /* 0x00011100ff0417ac */ /* 0x000ee20008000a00 */
[----:B------:R-:W-:Y:S04]  /*4e50*/  @UP1 UIMAD UR6, UR51, UR40, URZ ;  /* 0x00000028330612a4 */ /* 0x000fe8000f8e02ff */
[----:B---3--:R-:W-:Y:S06]  /*4e60*/  @UP1 UIMAD.WIDE UR4, UR6, 0x4, UR4 ;  /* 0x00000004060418a5 */ /* 0x008fec000f8e0204 */
[----:B-1----:R-:W-:Y:S01]  /*4e70*/  IMAD.U32 R2, RZ, RZ, UR4 ;  /* 0x00000004ff027e24 */ /* 0x002fe2000f8e00ff */
[----:B------:R-:W-:Y:S04]  /*4e80*/  MOV R3, UR5 ;  /* 0x0000000500037c02 */ /* 0x000fe80008000f00 */
[----:B------:R-:W1:Y:S01]  /*4e90*/  @!UP1 LDCU UR4, c[0x0][0x880] ;  /* 0x00011000ff0497ac */ /* 0x000e620008000800 */
[----:B--2--5:R2:W5:Y:S02]  /*4ea0*/  @P2 LDG.E R27, desc[UR8][R2.64] ;  /* 0x00000008021b2981 */ /* 0x024564000c1e1900 */
[----:B--2---:R-:W-:Y:S05]  /*4eb0*/  HFMA2 R2, -RZ, RZ, 0, 5.9604644775390625e-08 ;  /* 0x00000001ff027431 */ /* 0x004fea00000001ff */
[----:B------:R-:W-:Y:S01]  /*4ec0*/  @!P2 PRMT R49, R2, 0x7610, R49 ;  /* 0x000076100231a816 */ /* 0x000fe20000000031 */
[----:B-1----:R-:W-:Y:S07]  /*4ed0*/  @!P2 IMAD.U32 R27, RZ, RZ, UR4 ;  /* 0x00000004ff1bae24 */ /* 0x002fee000f8e00ff */
.L_x_85:
[----:B-----5:R-:W-:Y:S01]  /*4ee0*/  @!P1 FSETP.EQ.AND P3, PT, R27, RZ, PT ;  /* 0x000000ff1b00920b */ /* 0x020fe20003f62000 */
[----:B------:R-:W-:Y:S01]  /*4ef0*/  @!UPT UIADD3 URZ, UPT, UPT, URZ, URZ, URZ ;  /* 0x000000fffffff290 */ /* 0x000fe2000fffe0ff */
[----:B------:R-:W-:Y:S11]  /*4f00*/  @!P1 BRA `(.L_x_86) ;  /* 0x0000000000149947 */ /* 0x000ff60003800000 */
[----:B------:R-:W-:Y:S02]  /*4f10*/  LOP3.LUT P1, RZ, R49, 0xff, RZ, 0xc0, !PT ;  /* 0x000000ff31ff7812 */ /* 0x000fe4000782c0ff */
[----:B------:R-:W-:Y:S04]  /*4f20*/  PLOP3.LUT P3, PT, PT, PT, UP1, 0x80, 0x8 ;  /* 0x000000000008781c */ /* 0x000fe80003f6f018 */
[----:B------:R-:W-:Y:S07]  /*4f30*/  PLOP3.LUT P3, PT, P3, PT, PT, 0x8, 0x80 ;  /* 0x000000000080781c */ /* 0x000fee0001f6e170 */
[----:B------:R-:W-:Y:S11]  /*4f40*/  @P1 FSETP.EQ.AND P3, PT, R27, RZ, PT ;  /* 0x000000ff1b00120b */ /* 0x000ff60003f62000 */
[----:B------:R-:W-:Y:S02]  /*4f50*/  @!UPT UIADD3 URZ, UPT, UPT, URZ, URZ, URZ ;  /* 0x000000fffffff290 */ /* 0x000fe4000fffe0ff */
.L_x_86:
[----:B------:R-:W-:Y:S01]  /*4f60*/  USHF.L.U32 UR35, UR50, 0x6, URZ ;  /* 0x0000000632237899 */ /* 0x000fe200080006ff */
[----:B------:R-:W2:Y:S01]  /*4f70*/  SYNCS.PHASECHK.TRANS64.TRYWAIT P1, [UR31+0x130], R8 ;  /* 0x00013008ff0075a7 */ /* 0x000ea2000802111f */
[----:B------:R-:W-:Y:S02]  /*4f80*/  UISETP.NE.AND UP0, UPT, UR52, 0x1, UPT ;  /* 0x000000013400788c */ /* 0x000fe4000bf05270 */
[----:B------:R-:W-:Y:S01]  /*4f90*/  UIMAD.WIDE.U32 UR4, UR35, UR53, URZ ;  /* 0x00000035230472a5 */ /* 0x000fe2000f8e00ff */
[----:B------:R-:W-:Y:S04]  /*4fa0*/  ELECT P2, URZ, PT ;  /* 0x0000000000ff782f */ /* 0x000fe80003840000 */
[----:B------:R-:W-:Y:S02]  /*4fb0*/  PLOP3.LUT P2, PT, P3, P2, PT, 0xf2, 0x2f ;  /* 0x00000000002f781c */ /* 0x000fe40001f45e72 */
[----:B------:R-:W-:Y:S02]  /*4fc0*/  UMOV UR4, UR5 ;  /* 0x0000000500047c82 */ /* 0x000fe40008000000 */
[----:B------:R-:W-:Y:S04]  /*4fd0*/  USHF.R.U32.HI UR4, URZ, UR54, UR4 ;  /* 0x00000036ff047299 */ /* 0x000fe80008011604 */
[----:B------:R-:W-:Y:S02]  /*4fe0*/  USEL UR36, UR35, UR4, !UP0 ;  /* 0x0000000423247287 */ /* 0x000fe4000c000000 */
[----:B------:R-:W-:Y:S02]  /*4ff0*/  UISETP.NE.AND UP0, UPT, UR55, 0x1, UPT ;  /* 0x000000013700788c */ /* 0x000fe4000bf05270 */
[----:B------:R-:W-:Y:S07]  /*5000*/  UIMAD.WIDE.U32 UR4, UR36, UR42, URZ ;  /* 0x0000002a240472a5 */ /* 0x000fee000f8e00ff */
[----:B------:R-:W-:Y:S02]  /*5010*/  UMOV UR4, UR5 ;  /* 0x0000000500047c82 */ /* 0x000fe40008000000 */
[----:B------:R-:W-:Y:S04]  /*5020*/  USHF.R.U32.HI UR4, URZ, UR43, UR4 ;  /* 0x0000002bff047299 */ /* 0x000fe80008011604 */
[----:B------:R-:W-:Y:S02]  /*5030*/  USEL UR37, UR36, UR4, !UP0 ;  /* 0x0000000424257287 */ /* 0x000fe4000c000000 */
[----:B------:R-:W-:Y:S02]  /*5040*/  UIADD3 UR4, UPT, UPT, -UR36, URZ, URZ ;  /* 0x000000ff24047290 */ /* 0x000fe4000fffe1ff */
[----:B------:R-:W-:Y:S02]  /*5050*/  UIADD3 UR5, UPT, UPT, -UR37, URZ, URZ ;  /* 0x000000ff25057290 */ /* 0x000fe4000fffe1ff */
[----:B------:R-:W-:Y:S02]  /*5060*/  UIMAD UR35, UR52, UR4, UR35 ;  /* 0x00000004342372a4 */ /* 0x000fe4000f8e0223 */
[----:B------:R-:W-:Y:S01]  /*5070*/  UIMAD UR36, UR55, UR5, UR36 ;  /* 0x00000005372472a4 */ /* 0x000fe2000f8e0224 */
[----:B--2---:R-:W-:Y:S11]  /*5080*/  @!P1 BRA `(.L_x_87) ;  /* 0x0000004800549947 */ /* 0x004ff60003800000 */
.L_x_197:
[----:B------:R-:W-:Y:S01]  /*5090*/  VOTEU.ALL UP0, P2 ;  /* 0x0000000000ff7886 */ /* 0x000fe20001000000 */
[----:B-1----:R-:W-:Y:S04]  /*50a0*/  @!P2 IADD3 R3, P1, PT, R12, 0x580, RZ ;  /* 0x000005800c03a810 */ /* 0x002fe80007f3e0ff */
[----:B------:R-:W-:Y:S01]  /*50b0*/  @!UP0 UPRMT UR4, URZ, 0x40, URZ ;  /* 0x00000040ff048896 */ /* 0x000fe200080000ff */
[----:B------:R-:W-:Y:S01]  /*50c0*/  @!P2 IMAD.X R2, RZ, RZ, R13, P1 ;  /* 0x000000ffff02a224 */ /* 0x000fe200008e060d */
[----:B------:R-:W-:Y:S01]  /*50d0*/  @!P2 R2UR UR5, R3 ;  /* 0x000000000305a2ca */ /* 0x000fe200000e0000 */
[----:B------:R-:W-:Y:S02]  /*50e0*/  @!UP0 UIADD3 UR32, UPT, UPT, UR31, 0x200, URZ ;  /* 0x000002001f208890 */ /* 0x000fe4000fffe0ff */
[----:B------:R-:W-:Y:S02]  /*50f0*/  @!UP0 UPRMT UR6, UR4, 0x5410, URZ ;  /* 0x0000541004068896 */ /* 0x000fe400080000ff */
[----:B------:R-:W-:Y:S01]  /*5100*/  @!P2 R2UR UR4, R2 ;  /* 0x000000000204a2ca */ /* 0x000fe200000e0000 */
[----:B------:R-:W-:Y:S07]  /*5110*/  VOTEU.ALL UP0, P2 ;  /* 0x0000000000ff7886 */ /* 0x000fee0001000000 */
[----:B------:R-:W-:Y:S05]  /*5120*/  IMAD.U32 R2, RZ, RZ, UR5 ;  /* 0x00000005ff027e24 */ /* 0x000fea000f8e00ff */
[----:B------:R-:W-:Y:S01]  /*5130*/  IMAD.U32 R3, RZ, RZ, UR4 ;  /* 0x00000004ff037e24 */ /* 0x000fe2000f8e00ff */
[----:B------:R-:W-:Y:S01]  /*5140*/  @!P2 R2UR UR4, R2 ;  /* 0x000000000204a2ca */ /* 0x000fe200000e0000 */
[----:B------:R-:W-:Y:S03]  /*5150*/  @!P2 IMAD.MOV.U32 R2, RZ, RZ, 0x1000 ;  /* 0x00001000ff02a424 */ /* 0x000fe600078e00ff */
[----:B------:R-:W-:Y:S11]  /*5160*/  @!P2 R2UR UR5, R3 ;  /* 0x000000000305a2ca */ /* 0x000ff600000e0000 */
[----:B------:R-:W-:Y:S02]  /*5170*/  @!UPT UIADD3 URZ, UPT, UPT, URZ, URZ, URZ ;  /* 0x000000fffffff290 */ /* 0x000fe4000fffe0ff */
[----:B------:R1:W-:Y:S01]  /*5180*/  @!UP0 UTMALDG.4D.IM2COL [UR32], [UR4], UR6 ;  /* 0x00000020040083b4 */ /* 0x0003e20008058006 */
[----:B------:R1:W-:Y:S01]  /*5190*/  @!P2 SYNCS.ARRIVE.TRANS64.RED.A0TR RZ, [UR31+0x110], R2 ;  /* 0x00011002ffffa9a7 */ /* 0x0003e2000830041f */
[----:B------:R-:W-:Y:S01]  /*51a0*/  SYNCS.ARRIVE.TRANS64.RED.A1T0 RZ, [UR59], RZ ;  /* 0x000000ffffff79a7 */ /* 0x000fe2000810043b */
[----:B------:R-:W2:Y:S02]  /*51b0*/  SYNCS.PHASECHK.TRANS64.TRYWAIT P1, [UR31+0x138], R8 ;  /* 0x00013808ff0075a7 */ /* 0x000ea4000802111f */
[----:B-12---:R-:W-:Y:S05]  /*51c0*/  @!P1 BRA `(.L_x_88) ;  /* 0x00000048001c9947 */ /* 0x006fea0003800000 */
.L_x_199:
[----:B------:R-:W-:Y:S01]  /*51d0*/  VOTEU.ALL UP0, P2 ;  /* 0x0000000000ff7886 */ /* 0x000fe20001000000 */
[----:B------:R-:W-:Y:S01]  /*51e0*/  @!P2 IADD3 R3, P1, PT, R12, 0x580, RZ ;  /* 0x000005800c03a810 */ /* 0x000fe20007f3e0ff */
[----:B------:R-:W-:Y:S01]  /*51f0*/  UMOV UR27, UR35 ;  /* 0x00000023001b7c82 */ /* 0x000fe20008000000 */
[----:B------:R-:W-:Y:S01]  /*5200*/  UMOV UR28, UR36 ;  /* 0x00000024001c7c82 */ /* 0x000fe20008000000 */
[----:B------:R-:W-:Y:S01]  /*5210*/  UMOV UR29, UR37 ;  /* 0x00000025001d7c82 */ /* 0x000fe20008000000 */
[----:B------:R-:W-:Y:S01]  /*5220*/  @!UP0 UPRMT UR4, URZ, 0x40, URZ ;  /* 0x00000040ff048896 */ /* 0x000fe200080000ff */
[----:B-1----:R-:W-:Y:S01]  /*5230*/  @!P2 IMAD.X R2, RZ, RZ, R13, P1 ;  /* 0x000000ffff02a224 */ /* 0x002fe200008e060d */
[----:B------:R-:W-:Y:S01]  /*5240*/  @!P2 R2UR UR5, R3 ;  /* 0x000000000305a2ca */ /* 0x000fe200000e0000 */
[----:B------:R-:W-:Y:S02]  /*5250*/  @!UP0 UIADD3 UR26, UPT, UPT, UR34, 0x20, URZ ;  /* 0x00000020221a8890 */ /* 0x000fe4000fffe0ff */
[----:B------:R-:W-:Y:S02]  /*5260*/  @!UP0 UPRMT UR6, UR4, 0x5410, URZ ;  /* 0x0000541004068896 */ /* 0x000fe400080000ff */
[----:B------:R-:W-:Y:S01]  /*5270*/  @!P2 R2UR UR4, R2 ;  /* 0x000000000204a2ca */ /* 0x000fe200000e0000 */
[----:B------:R-:W-:Y:S01]  /*5280*/  @!UP0 UIADD3 UR24, UPT, UPT, UR31, 0x1200, URZ ;  /* 0x000012001f188890 */ /* 0x000fe2000fffe0ff */
[----:B------:R-:W-:Y:S06]  /*5290*/  VOTEU.ALL UP0, P2 ;  /* 0x0000000000ff7886 */ /* 0x000fec0001000000 */
        /* <DEDUP_REMOVED lines=11> */
.L_x_201:
        /* <DEDUP_REMOVED lines=8> */
[----:B------:R-:W-:Y:S01]  /*53d0*/  @!UP0 UIADD3 UR18, UPT, UPT, UR34, 0x40, URZ ;  /* 0x0000004022128890 */ /* 0x000fe2000fffe0ff */
[----:B------:R-:W-:Y:S01]  /*53e0*/  @P0 SHF.R.U32.HI R4, RZ, 0x10, R5 ;  /* 0x00000010ff040819 */ /* 0x000fe20000011605 */
[----:B------:R-:W-:Y:S02]  /*53f0*/  @!UP0 UPRMT UR6, UR4, 0x5410, URZ ;  /* 0x0000541004068896 */ /* 0x000fe400080000ff */
[----:B------:R-:W-:Y:S01]  /*5400*/  @!P2 R2UR UR4, R2 ;  /* 0x000000000204a2ca */ /* 0x000fe200000e0000 */
[----:B------:R-:W-:Y:S01]  /*5410*/  @!UP0 UIADD3 UR16, UPT, UPT, UR31, 0x2200, URZ ;  /* 0x000022001f108890 */ /* 0x000fe2000fffe0ff */
[----:B------:R-:W-:Y:S01]  /*5420*/  @P0 R2UR UR51, R4 ;  /* 0x00000000043302ca */ /* 0x000fe200000e0000 */
[----:B------:R-:W-:Y:S05]  /*5430*/  VOTEU.ALL UP0, P2 ;  /* 0x0000000000ff7886 */ /* 0x000fea0001000000 */
        /* <DEDUP_REMOVED lines=11> */
.L_x_203:
        /* <DEDUP_REMOVED lines=9> */
[----:B------:R-:W-:Y:S01]  /*5580*/  R2UR UR7, R59 ;  /* 0x000000003b0772ca */ /* 0x000fe200000e0000 */
[----:B------:R-:W-:Y:S01]  /*5590*/  @!UP0 UPRMT UR6, UR4, 0x5410, URZ ;  /* 0x0000541004068896 */ /* 0x000fe200080000ff */
[----:B------:R-:W-:Y:S01]  /*55a0*/  LOP3.LUT R10, R10, 0x1, RZ, 0x3c, !PT ;  /* 0x000000010a0a7812 */ /* 0x000fe200078e3cff */
[----:B------:R-:W-:Y:S01]  /*55b0*/  @!UP0 UIADD3 UR8, UPT, UPT, UR31, 0x3200, URZ ;  /* 0x000032001f088890 */ /* 0x000fe2000fffe0ff */
[----:B------:R-:W-:Y:S01]  /*55c0*/  @!P2 R2UR UR4, R2 ;  /* 0x000000000204a2ca */ /* 0x000fe200000e0000 */
[----:B------:R-:W-:Y:S01]  /*55d0*/  @!UP0 UIADD3 UR9, UPT, UPT, UR31, 0x128, URZ ;  /* 0x000001281f098890 */ /* 0x000fe2000fffe0ff */
[----:B------:R-:W-:Y:S01]  /*55e0*/  LOP3.LUT R9, R9, 0x1, RZ, 0x3c, !PT ;  /* 0x0000000109097812 */ /* 0x000fe200078e3cff */
[----:B------:R-:W-:Y:S01]  /*55f0*/  VOTEU.ALL UP0, P2 ;  /* 0x0000000000ff7886 */ /* 0x000fe20001000000 */
[----:B------:R-:W-:Y:S02]  /*5600*/  UIADD3 UR21, UPT, UPT, UR14, UR63, URZ ;  /* 0x0000003f0e157290 */ /* 0x000fe4000fffe0ff */
[----:B------:R-:W-:Y:S01]  /*5610*/  UPLOP3.LUT UP4, UPT, UPT, UPT, UPT, 0x80, 0x8 ;  /* 0x000000000008789c */ /* 0x000fe20003f8f070 */
[----:B------:R-:W-:Y:S02]  /*5620*/  IMAD.U32 R2, RZ, RZ, UR5 ;  /* 0x00000005ff027e24 */ /* 0x000fe4000f8e00ff */
[----:B------:R-:W-:Y:S04]  /*5630*/  UIADD3 UR50, UPT, UPT, UR15, UR7, URZ ;  /* 0x000000070f327290 */ /* 0x000fe8000fffe0ff */
[----:B------:R-:W-:Y:S01]  /*5640*/  IMAD.U32 R3, RZ, RZ, UR4 ;  /* 0x00000004ff037e24 */ /* 0x000fe2000f8e00ff */
[----:B------:R-:W-:Y:S04]  /*5650*/  @!P2 R2UR UR4, R2 ;  /* 0x000000000204a2ca */ /* 0x000fe800000e0000 */
[----:B------:R-:W-:Y:S11]  /*5660*/  @!P2 R2UR UR5, R3 ;  /* 0x000000000305a2ca */ /* 0x000ff600000e0000 */
[----:B------:R-:W-:Y:S02]  /*5670*/  @!UPT UIADD3 URZ, UPT, UPT, URZ, URZ, URZ ;  /* 0x000000fffffff290 */ /* 0x000fe4000fffe0ff */
[----:B------:R1:W-:Y:S01]  /*5680*/  @!UP0 UTMALDG.4D.IM2COL [UR8], [UR4], UR6 ;  /* 0x00000008040083b4 */ /* 0x0003e20008058006 */
[----:B------:R1:W-:Y:S01]  /*5690*/  @!P2 SYNCS.ARRIVE.TRANS64.RED.A0TR RZ, [UR31+0x128], R0 ;  /* 0x00012800ffffa9a7 */ /* 0x0003e2000830041f */
[----:B------:R-:W-:Y:S01]  /*56a0*/  SYNCS.ARRIVE.TRANS64.RED.A1T0 RZ, [UR56], RZ ;  /* 0x000000ffffff79a7 */ /* 0x000fe20008100438 */
[----:B------:R-:W-:Y:S05]  /*56b0*/  BRA.U UP2, `(.L_x_91) ;  /* 0xfffffff102447547 */ /* 0x000fea000b83ffff */
[----:B------:R-:W-:-:S04]  /*56c0*/  SHF.L.U32 R2, R10, 0x1f, RZ ;  /* 0x0000001f0a027819 */ /* 0x000fc800000006ff */
[----:B------:R-:W2:Y:S02]  /*56d0*/  SYNCS.PHASECHK.TRANS64.TRYWAIT P0, [UR31+0x130], R2 ;  /* 0x00013002ff0075a7 */ /* 0x000ea4000800111f */
[----:B--2---:R-:W-:Y:S05]  /*56e0*/  @!P0 BRA `(.L_x_92) ;  /* 0x00000044001c8947 */ /* 0x004fea0003800000 */
.L_x_205:
[----:B------:R-:W2:Y:S02]  /*56f0*/  SYNCS.PHASECHK.TRANS64.TRYWAIT P0, [UR31+0x138], R2 ;  /* 0x00013802ff0075a7 */ /* 0x000ea4000800111f */
[----:B--2---:R-:W-:Y:S05]  /*5700*/  @!P0 BRA `(.L_x_93) ;  /* 0x00000044002c8947 */ /* 0x004fea0003800000 */
.L_x_207:
[----:B------:R-:W2:Y:S02]  /*5710*/  SYNCS.PHASECHK.TRANS64.TRYWAIT P0, [UR31+0x140], R2 ;  /* 0x00014002ff0075a7 */ /* 0x000ea4000800111f */
[----:B--2---:R-:W-:Y:S05]  /*5720*/  @!P0 BRA `(.L_x_94) ;  /* 0x00000044003c8947 */ /* 0x004fea0003800000 */
.L_x_209:
[----:B-1----:R-:W-:-:S07]  /*5730*/  MOV R0, UR31 ;  /* 0x0000001f00007c02 */ /* 0x002fce0008000f00 */
.L_x_95:
[----:B-1----:R-:W-:-:S04]  /*5740*/  SHF.L.U32 R2, R10, 0x1f, RZ ;  /* 0x0000001f0a027819 */ /* 0x002fc800000006ff */
[----:B------:R1:W2:Y:S03]  /*5750*/  SYNCS.PHASECHK.TRANS64.TRYWAIT P0, [R0+URZ+0x148], R2 ;  /* 0x00014802000075a7 */ /* 0x0002a600080011ff */
[----:B--2---:R-:W-:Y:S05]  /*5760*/  @!P0 NANOSLEEP.SYNCS 0x989680 ;  /* 0x009896800000895d */ /* 0x004fea0003900000 */
[----:B------:R-:W2:Y:S02]  /*5770*/  @!P0 SYNCS.PHASECHK.TRANS64 P0, [R0+URZ+0x148], R2 ;  /* 0x00014802000085a7 */ /* 0x000ea400080010ff */
[----:B--2---:R-:W-:Y:S05]  /*5780*/  @P0 EXIT ;  /* 0x000000000000094d */ /* 0x004fea0003800000 */
[----:B------:R-:W-:Y:S05]  /*5790*/  BRA `(.L_x_95) ;  /* 0xfffffffc00e87947 */ /* 0x000fea000383ffff */
.L_x_80:
[----:B------:R-:W-:-:S06]  /*57a0*/  UISETP.GE.AND UP0, UPT, UR18, 0x4, UPT ;  /* 0x000000041200788c */ /* 0x000fcc000bf06270 */
[----:B------:R-:W-:-:S13]  /*57b0*/  PLOP3.LUT P0, PT, PT, PT, UP0, 0x80, 0x8 ;  /* 0x000000000008781c */ /* 0x000fda0003f0f008 */
[----:B-1----:R-:W-:Y:S05]  /*57c0*/  @!P0 EXIT ;  /* 0x000000000000894d */ /* 0x002fea0003800000 */
[----:B------:R-:W1:Y:S08]  /*57d0*/  S2UR UR4, SR_CgaCtaId ;  /* 0x00000000000479c3 */ /* 0x000e700000008800 */
[----:B------:R-:W-:Y:S01]  /*57e0*/  BAR.SYNC.DEFER_BLOCKING 0x6, 0xa0 ;  /* 0x0182800000007b1d */ /* 0x000fe20000010000 */
[----:B------:R-:W-:Y:S02]  /*57f0*/  IMAD.SHL.U32 R6, R48, 0x20, RZ ;  /* 0x0000002030067824 */ /* 0x000fe400078e00ff */
[----:B------:R-:W-:-:S02]  /*5800*/  HFMA2 R62, -RZ, RZ, 0, 1.9073486328125e-06 ;  /* 0x00000020ff3e7431 */ /* 0x000fc400000001ff */
[C---:B------:R-:W-:Y:S01]  /*5810*/  IMAD.SHL.U32 R0, R48.reuse, 0x4, RZ ;  /* 0x0000000430007824 */ /* 0x040fe200078e00ff */
[C---:B------:R-:W-:Y:S01]  /*5820*/  LOP3.LUT P0, RZ, R48.reuse, 0x4, RZ, 0xc0, !PT ;  /* 0x0000000430ff7812 */ /* 0x040fe2000780c0ff */
[----:B------:R-:W-:Y:S01]  /*5830*/  IMAD.SHL.U32 R47, R48, 0x10, RZ ;  /* 0x00000010302f7824 */ /* 0x000fe200078e00ff */
[----:B------:R-:W-:Y:S01]  /*5840*/  UMOV UR48, 0x400 ;  /* 0x0000040000307882 */ /* 0x000fe20000000000 */
[----:B------:R-:W-:Y:S01]  /*5850*/  LOP3.LUT R3, R6, 0xc0, RZ, 0xc0, !PT ;  /* 0x000000c006037812 */ /* 0x000fe200078ec0ff */
[----:B------:R-:W2:Y:S01]  /*5860*/  LDC.64 R42, c[0x0][0x8b0] ;  /* 0x00022c00ff2a7b82 */ /* 0x000ea20000000a00 */
[----:B------:R-:W-:Y:S01]  /*5870*/  IMAD.U32 R23, R48, 0x10000, RZ ;  /* 0x0001000030177824 */ /* 0x000fe200078e00ff */
[----:B------:R-:W-:Y:S01]  /*5880*/  LOP3.LUT R47, R47, 0x600, RZ, 0xc0, !PT ;  /* 0x000006002f2f7812 */ /* 0x000fe200078ec0ff */
[----:B------:R-:W-:Y:S01]  /*5890*/  IMAD.MOV.U32 R46, RZ, RZ, 0x1 ;  /* 0x00000001ff2e7424 */ /* 0x000fe200078e00ff */
[----:B------:R-:W-:Y:S01]  /*58a0*/  LOP3.LUT R0, R3, 0x18, R0, 0xf8, !PT ;  /* 0x0000001803007812 */ /* 0x000fe200078ef800 */
[----:B------:R-:W-:Y:S01]  /*58b0*/  IMAD.MOV.U32 R22, RZ, RZ, RZ ;  /* 0x000000ffff167224 */ /* 0x000fe200078e00ff */
[----:B------:R-:W-:-:S02]  /*58c0*/  SHF.R.U32.HI R3, RZ, 0x1, R48 ;  /* 0x00000001ff037819 */ /* 0x000fc40000011630 */
[----:B------:R-:W-:Y:S01]  /*58d0*/  CS2R R44, SRZ ;  /* 0x00000000002c7805 */ /* 0x000fe2000001ff00 */
[----:B------:R-:W3:Y:S01]  /*58e0*/  LDC.64 R40, c[0x0][0x8a8] ;  /* 0x00022a00ff287b82 */ /* 0x000ee20000000a00 */
[--C-:B------:R-:W-:Y:S01]  /*58f0*/  LOP3.LUT R47, R47, 0x20, R6.reuse, 0xf8, !PT ;  /* 0x000000202f2f7812 */ /* 0x100fe200078ef806 */
[----:B------:R-:W4:Y:S01]  /*5900*/  LDCU UR60, c[0x0][0x370] ;  /* 0x00006e00ff3c77ac */ /* 0x000f220008000800 */
[----:B------:R-:W-:Y:S02]  /*5910*/  LOP3.LUT R0, R0, 0x8, R3, 0x78, !PT ;  /* 0x0000000800007812 */ /* 0x000fe400078e7803 */
[----:B------:R-:W-:Y:S01]  /*5920*/  LOP3.LUT R47, R47, 0x100, R6, 0xf8, !PT ;  /* 0x000001002f2f7812 */ /* 0x000fe200078ef806 */
[----:B------:R-:W2:Y:S01]  /*5930*/  LDCU UR45, c[0x0][0xb0c] ;  /* 0x00016180ff2d77ac */ /* 0x000ea20008000800 */
[----:B------:R-:W-:Y:S02]  /*5940*/  LOP3.LUT R48, R48, 0x60, RZ, 0xc0, !PT ;  /* 0x0000006030307812 */ /* 0x000fe400078ec0ff */
[----:B------:R-:W-:Y:S01]  /*5950*/  LOP3.LUT R47, R47, R0, RZ, 0xfc, !PT ;  /* 0x000000002f2f7212 */ /* 0x000fe200078efcff */
[----:B-1----:R-:W-:Y:S01]  /*5960*/  ULEA UR48, UR4, UR48, 0x18 ;  /* 0x0000003004307291 */ /* 0x002fe2000f8ec0ff */
[----:B------:R-:W-:Y:S01]  /*5970*/  LOP3.LUT R23, R23, 0x600000, RZ, 0xc0, !PT ;  /* 0x0060000017177812 */ /* 0x000fe200078ec0ff */
[----:B------:R-:W1:Y:S01]  /*5980*/  LDCU.64 UR4, c[0x0][0x890] ;  /* 0x00011200ff0477ac */ /* 0x000e620008000a00 */
[----:B------:R-:W-:Y:S01]  /*5990*/  SEL R62, R62, 0xffffffe0, !P0 ;  /* 0xffffffe03e3e7807 */ /* 0x000fe20004000000 */
[----:B------:R-:W2:Y:S05]  /*59a0*/  LDCU UR38, c[0x0][0xb30] ;  /* 0x00016600ff2677ac */ /* 0x000eaa0008000800 */
[----:B------:R-:W4:Y:S01]  /*59b0*/  LDS R2, [UR48+0x1b0] ;  /* 0x0001b030ff027984 */ /* 0x000f220008000800 */
[----:B------:R-:W2:Y:S01]  /*59c0*/  LDCU.64 UR54, c[0x0][0x888] ;  /* 0x00011100ff3677ac */ /* 0x000ea20008000a00 */
[----:B------:R-:W2:Y:S01]  /*59d0*/  LDCU.64 UR46, c[0x0][0xb28] ;  /* 0x00016500ff2e77ac */ /* 0x000ea20008000a00 */
[----:B------:R-:W2:Y:S01]  /*59e0*/  LDCU.128 UR56, c[0x0][0xb10] ;  /* 0x00016200ff3877ac */ /* 0x000ea20008000c00 */
[----:B-1----:R-:W-:-:S02]  /*59f0*/  IMAD.U32 R52, RZ, RZ, UR4 ;  /* 0x00000004ff347e24 */ /* 0x002fc4000f8e00ff */
[----:B------:R-:W-:Y:S01]  /*5a00*/  IMAD.U32 R51, RZ, RZ, UR5 ;  /* 0x00000005ff337e24 */ /* 0x000fe2000f8e00ff */
[----:B------:R-:W1:Y:S01]  /*5a10*/  LDCU.64 UR4, c[0x0][0xa90] ;  /* 0x00015200ff0477ac */ /* 0x000e620008000a00 */
[----:B------:R-:W2:Y:S01]  /*5a20*/  LDCU UR53, c[0x0][0x374] ;  /* 0x00006e80ff3577ac */ /* 0x000ea20008000800 */
[----:B------:R-:W-:Y:S01]  /*5a30*/  UMOV UR52, URZ ;  /* 0x000000ff00347c82 */ /* 0x000fe20008000000 */
[----:B------:R-:W-:Y:S01]  /*5a40*/  UMOV UR49, URZ ;  /* 0x000000ff00317c82 */ /* 0x000fe20008000000 */
[----:B-1----:R-:W-:Y:S02]  /*5a50*/  IMAD.U32 R54, RZ, RZ, UR4 ;  /* 0x00000004ff367e24 */ /* 0x002fe4000f8e00ff */
[----:B------:R-:W-:Y:S01]  /*5a60*/  IMAD.U32 R53, RZ, RZ, UR5 ;  /* 0x00000005ff357e24 */ /* 0x000fe2000f8e00ff */
[----:B------:R-:W1:Y:S01]  /*5a70*/  LDCU.128 UR4, c[0x0][0xa80] ;  /* 0x00015000ff0477ac */ /* 0x000e620008000c00 */
[C---:B----4-:R-:W-:Y:S01]  /*5a80*/  VIADD R3, R2.reuse, 0x80 ;  /* 0x0000008002037836 */ /* 0x050fe20000000000 */
[----:B------:R-:W-:-:S04]  /*5a90*/  LOP3.LUT R2, R2, 0xffff, RZ, 0xc0, !PT ;  /* 0x0000ffff02027812 */ /* 0x000fc800078ec0ff */
[----:B------:R-:W-:-:S05]  /*5aa0*/  LOP3.LUT R3, R3, 0xffff, RZ, 0xc0, !PT ;  /* 0x0000ffff03037812 */ /* 0x000fca00078ec0ff */
[----:B------:R4:W-:Y:S01]  /*5ab0*/  STL.64 [R1], R2 ;  /* 0x0000000201007387 */ /* 0x0009e20000100a00 */
[----:B-1----:R-:W-:Y:S01]  /*5ac0*/  MOV R58, UR4 ;  /* 0x00000004003a7c02 */ /* 0x002fe20008000f00 */
[----:B------:R-:W-:Y:S01]  /*5ad0*/  UIADD3 UR4, UPT, UPT, UR48, 0x200, URZ ;  /* 0x0000020030047890 */ /* 0x000fe2000fffe0ff */
[----:B------:R-:W-:Y:S02]  /*5ae0*/  IMAD.U32 R57, RZ, RZ, UR5 ;  /* 0x00000005ff397e24 */ /* 0x000fe4000f8e00ff */
[----:B------:R-:W-:Y:S02]  /*5af0*/  IMAD.U32 R56, RZ, RZ, UR6 ;  /* 0x00000006ff387e24 */ /* 0x000fe4000f8e00ff */
[----:B------:R-:W-:Y:S02]  /*5b00*/  IMAD.U32 R55, RZ, RZ, UR7 ;  /* 0x00000007ff377e24 */ /* 0x000fe4000f8e00ff */
[----:B--23--:R-:W-:-:S07]  /*5b10*/  IMAD.U32 R61, RZ, RZ, UR4 ;  /* 0x00000004ff3d7e24 */ /* 0x00cfce000f8e00ff */
.L_x_139:
[----:B----4-:R-:W-:Y:S04]  /*5b20*/  SHF.L.U32 R2, R44, 0x1f, RZ ;  /* 0x0000001f2c027819 */ /* 0x010fe800000006ff */
[----:B-1----:R-:W1:Y:S02]  /*5b30*/  SYNCS.PHASECHK.TRANS64.TRYWAIT P0, [UR48+0x160], R2 ;  /* 0x00016002ff0075a7 */ /* 0x002e640008001130 */
[----:B-1-3--:R-:W-:Y:S05]  /*5b40*/  @!P0 BRA `(.L_x_96) ;  /* 0x00000040004c8947 */ /* 0x00afea0003800000 */
.L_x_211:
[----:B------:R-:W2:Y:S01]  /*5b50*/  LDS.128 R4, [UR48+0x1a0] ;  /* 0x0001a030ff047984 */ /* 0x000ea20008000c00 */
[----:B------:R-:W-:Y:S01]  /*5b60*/  UIADD3 UR4, UPT, UPT, UR48, 0x168, URZ ;  /* 0x0000016830047890 */ /* 0x000fe2000fffe0ff */
[----:B-1----:R-:W-:Y:S01]  /*5b70*/  IMAD R2, R22, 0x4, R1 ;  /* 0x0000000416027824 */ /* 0x002fe200078e0201 */
[----:B------:R-:W-:Y:S01]  /*5b80*/  UISETP.GE.AND UP0, UPT, UR39, 0x1, UPT ;  /* 0x000000012700788c */ /* 0x000fe2000bf06270 */
[----:B------:R-:W-:Y:S01]  /*5b90*/  @!PT LDS RZ, [RZ] ;  /* 0x00000000fffff984 */ /* 0x000fe20000000800 */
[----:B------:R-:W-:Y:S01]  /*5ba0*/  @!PT LDS RZ, [RZ] ;  /* 0x00000000fffff984 */ /* 0x000fe20000000800 */
[----:B------:R-:W-:Y:S01]  /*5bb0*/  @!PT LDS RZ, [RZ] ;  /* 0x00000000fffff984 */ /* 0x000fe20000000800 */
[----:B------:R-:W-:Y:S01]  /*5bc0*/  @!PT LDS RZ, [RZ] ;  /* 0x00000000fffff984 */ /* 0x000fe20000000800 */
[----:B------:R1:W-:Y:S06]  /*5bd0*/  MEMBAR.ALL.CTA ;  /* 0x0000000000007992 */ /* 0x0003ec0000008000 */
[----:B-1----:R-:W1:Y:S01]  /*5be0*/  FENCE.VIEW.ASYNC.S ;  /* 0x00000000000073c6 */ /* 0x002e620000000000 */
[----:B------:R-:W-:Y:S09]  /*5bf0*/  UPRMT UR4, URZ, 0x654, UR4 ;  /* 0x00000654ff047896 */ /* 0x000ff20008000004 */
[----:B-1----:R-:W-:Y:S01]  /*5c00*/  SYNCS.ARRIVE.TRANS64.RED.A1T0 RZ, [UR4], RZ ;  /* 0x000000ffffff79a7 */ /* 0x002fe20008100404 */
[----:B------:R-:W5:Y:S01]  /*5c10*/  LDL R2, [R2] ;  /* 0x0000000002027983 */ /* 0x000f620000100800 */
[----:B--2---:R-:W-:Y:S11]  /*5c20*/  LOP3.LUT P0, RZ, R6, 0x1, RZ, 0xc0, !PT ;  /* 0x0000000106ff7812 */ /* 0x004ff6000780c0ff */
[----:B------:R-:W-:Y:S02]  /*5c30*/  @!UPT UIADD3 URZ, UPT, UPT, URZ, URZ, URZ ;  /* 0x000000fffffff290 */ /* 0x000fe4000fffe0ff */
[----:B------:R-:W-:Y:S01]  /*5c40*/  VOTEU.ANY UP1, P0 ;  /* 0x0000000000ff7886 */ /* 0x000fe20000020100 */
[----:B------:R-:W-:Y:S01]  /*5c50*/  PLOP3.LUT P0, PT, PT, PT, UP1, 0x80, 0x8 ;  /* 0x000000000008781c */ /* 0x000fe20003f0f018 */
[----:B------:R-:W-:Y:S11]  /*5c60*/  UP2UR UR61, UPR, URZ, 0x2 ;  /* 0x00000002ff3d7883 */ /* 0x000ff60008000000 */
[----:B------:R-:W-:Y:S01]  /*5c70*/  @!UPT UIADD3 URZ, UPT, UPT, URZ, URZ, URZ ;  /* 0x000000fffffff290 */ /* 0x000fe2000fffe0ff */
[----:B------:R-:W-:Y:S02]  /*5c80*/  @P0 MOV R3, R4 ;  /* 0x0000000400030202 */ /* 0x000fe40000000f00 */
[----:B------:R-:W-:Y:S02]  /*5c90*/  @P0 LOP3.LUT R0, R5, 0xffff, RZ, 0xc0, !PT ;  /* 0x0000ffff05000812 */ /* 0x000fe400078ec0ff */
[----:B------:R-:W-:Y:S02]  /*5ca0*/  @P0 R2UR UR5, R3 ;  /* 0x00000000030502ca */ /* 0x000fe400000e0000 */
[----:B------:R-:W-:Y:S11]  /*5cb0*/  @P0 R2UR UR4, R0 ;  /* 0x00000000000402ca */ /* 0x000ff600000e0000 */
[----:B------:R-:W-:Y:S02]  /*5cc0*/  @UP1 UMOV UR37, UR5 ;  /* 0x0000000500251c82 */ /* 0x000fe40008000000 */
[----:B------:R-:W-:Y:S01]  /*5cd0*/  @UP1 UMOV UR36, UR4 ;  /* 0x0000000400241c82 */ /* 0x000fe20008000000 */
[----:B------:R-:W-:Y:S05]  /*5ce0*/  BRA.U !UP0, `(.L_x_97) ;  /* 0x0000000108cc7547 */ /* 0x000fea000b800000 */
[----:B------:R-:W1:Y:S01]  /*5cf0*/  LDCU UR9, c[0x0][0xb20] ;  /* 0x00016400ff0977ac */ /* 0x000e620008000800 */
[----:B------:R-:W-:Y:S02]  /*5d00*/  UIMAD.WIDE.U32 UR4, UR53, UR59, URZ ;  /* 0x0000003b350472a5 */ /* 0x000fe4000f8e00ff */
[----:B------:R-:W-:Y:S02]  /*5d10*/  UIMAD.WIDE.U32 UR6, UR60, UR56, URZ ;  /* 0x000000383c0672a5 */ /* 0x000fe4000f8e00ff */
[----:B------:R-:W-:Y:S02]  /*5d20*/  UIMAD.WIDE.U32 UR10, UR36, UR59, URZ ;  /* 0x0000003b240a72a5 */ /* 0x000fe4000f8e00ff */
[----:B------:R-:W-:Y:S02]  /*5d30*/  UISETP.NE.AND UP0, UPT, UR58, 0x1, UPT ;  /* 0x000000013a00788c */ /* 0x000fe4000bf05270 */
[----:B------:R-:W-:Y:S02]  /*5d40*/  UISETP.NE.AND UP1, UPT, UR45, 0x1, UPT ;  /* 0x000000012d00788c */ /* 0x000fe4000bf25270 */
[----:B------:R-:W-:Y:S02]  /*5d50*/  UISETP.NE.AND UP2, UPT, UR39, 0x1, UPT ;  /* 0x000000012700788c */ /* 0x000fe4000bf45270 */
[----:B------:R-:W-:Y:S01]  /*5d60*/  UIMAD.WIDE.U32 UR12, UR37, UR56, URZ ;  /* 0x00000038250c72a5 */ /* 0x000fe2000f8e00ff */
[----:B------:R-:W-:Y:S01]  /*5d70*/  UMOV UR4, UR5 ;  /* 0x0000000500047c82 */ /* 0x000fe20008000000 */
[----:B------:R-:W-:Y:S01]  /*5d80*/  UMOV UR6, UR11 ;  /* 0x0000000b00067c82 */ /* 0x000fe20008000000 */
[----:B-1----:R-:W-:Y:S03]  /*5d90*/  USHF.R.U32.HI UR8, URZ, UR9, UR4 ;  /* 0x00000009ff087299 */ /* 0x002fe60008011604 */
[----:B------:R-:W-:Y:S02]  /*5da0*/  UMOV UR4, UR7 ;  /* 0x0000000700047c82 */ /* 0x000fe40008000000 */
[----:B------:R-:W-:Y:S02]  /*5db0*/  USHF.R.U32.HI UR5, URZ, UR57, UR4 ;  /* 0x00000039ff057299 */ /* 0x000fe40008011604 */
[----:B------:R-:W-:Y:S02]  /*5dc0*/  USEL UR4, UR53, UR8, !UP0 ;  /* 0x0000000835047287 */ /* 0x000fe4000c000000 */
[----:B------:R-:W-:Y:S02]  /*5dd0*/  USHF.R.U32.HI UR8, URZ, UR9, UR6 ;  /* 0x00000009ff087299 */ /* 0x000fe40008011606 */
[----:B------:R-:W-:Y:S02]  /*5de0*/  UIMAD.WIDE.U32 UR6, UR4, UR46, URZ ;  /* 0x0000002e040672a5 */ /* 0x000fe4000f8e00ff */
[----:B------:R-:W-:Y:S02]  /*5df0*/  USEL UR9, UR60, UR5, !UP1 ;  /* 0x000000053c097287 */ /* 0x000fe4000c800000 */
[----:B------:R-:W-:Y:S02]  /*5e00*/  USEL UR8, UR36, UR8, !UP0 ;  /* 0x0000000824087287 */ /* 0x000fe4000c000000 */
[----:B------:R-:W-:Y:S01]  /*5e10*/  UIMAD.WIDE.U32 UR10, UR9, UR46, URZ ;  /* 0x0000002e090a72a5 */ /* 0x000fe2000f8e00ff */
[----:B------:R-:W-:Y:S01]  /*5e20*/  UMOV UR6, UR7 ;  /* 0x0000000700067c82 */ /* 0x000fe20008000000 */
[----:B------:R-:W-:Y:S01]  /*5e30*/  UMOV UR5, UR13 ;  /* 0x0000000d00057c82 */ /* 0x000fe20008000000 */
[----:B------:R-:W-:Y:S02]  /*5e40*/  @UP2 USHF.R.U32.HI UR4, URZ, UR47, UR6 ;  /* 0x0000002fff042299 */ /* 0x000fe40008011606 */
[----:B------:R-:W-:Y:S02]  /*5e50*/  USHF.R.U32.HI UR5, URZ, UR57, UR5 ;  /* 0x00000039ff057299 */ /* 0x000fe40008011605 */
[----:B------:R-:W-:Y:S02]  /*5e60*/  UIMAD UR4, UR39, UR4, URZ ;  /* 0x00000004270472a4 */ /* 0x000fe4000f8e02ff */
[----:B------:R-:W-:Y:S02]  /*5e70*/  USEL UR5, UR37, UR5, !UP1 ;  /* 0x0000000525057287 */ /* 0x000fe4000c800000 */
[----:B------:R-:W-:Y:S01]  /*5e80*/  UISETP.GE.AND UP0, UPT, UR8, UR4, UPT ;  /* 0x000000040800728c */ /* 0x000fe2000bf06270 */
[----:B------:R-:W-:Y:S01]  /*5e90*/  UMOV UR6, UR11 ;  /* 0x0000000b00067c82 */ /* 0x000fe20008000000 */
[----:B------:R-:W-:Y:S02]  /*5ea0*/  UIMAD.WIDE.U32 UR10, UR8, UR46, URZ ;  /* 0x0000002e080a72a5 */ /* 0x000fe4000f8e00ff */
[----:B------:R-:W-:Y:S04]  /*5eb0*/  @UP2 USHF.R.U32.HI UR9, URZ, UR47, UR6 ;  /* 0x0000002fff092299 */ /* 0x000fe80008011606 */
[----:B------:R-:W-:Y:S01]  /*5ec0*/  UIMAD UR6, UR39, UR9, URZ ;  /* 0x00000009270672a4 */ /* 0x000fe2000f8e02ff */
[----:B------:R-:W-:Y:S03]  /*5ed0*/  UMOV UR4, UR11 ;  /* 0x0000000b00047c82 */ /* 0x000fe60008000000 */
[----:B------:R-:W-:Y:S02]  /*5ee0*/  UISETP.GE.OR UP0, UPT, UR5, UR6, UP0 ;  /* 0x000000060500728c */ /* 0x000fe40008706670 */
[----:B------:R-:W-:Y:S02]  /*5ef0*/  USHF.R.U32.HI UR4, URZ, UR47, UR4 ;  /* 0x0000002fff047299 */ /* 0x000fe40008011604 */
[----:B------:R-:W-:Y:S02]  /*5f00*/  UIMAD.WIDE.U32 UR6, UR5, UR46, URZ ;  /* 0x0000002e050672a5 */ /* 0x000fe4000f8e00ff */
[----:B------:R-:W-:Y:S02]  /*5f10*/  USEL UR11, UR8, UR4, !UP2 ;  /* 0x00000004080b7287 */ /* 0x000fe4000d000000 */
[----:B------:R-:W-:Y:S02]  /*5f20*/  UIADD3 UR6, UPT, UPT, -UR5, URZ, URZ ;  /* 0x000000ff05067290 */ /* 0x000fe4000fffe1ff */
[----:B------:R-:W-:Y:S02]  /*5f30*/  UIADD3 UR10, UPT, UPT, -UR11, URZ, URZ ;  /* 0x000000ff0b0a7290 */ /* 0x000fe4000fffe1ff */
[----:B------:R-:W-:Y:S02]  /*5f40*/  UIMAD UR6, UR45, UR6, UR37 ;  /* 0x000000062d0672a4 */ /* 0x000fe4000f8e0225 */
[----:B------:R-:W-:Y:S01]  /*5f50*/  UIMAD UR10, UR39, UR10, UR8 ;  /* 0x0000000a270a72a4 */ /* 0x000fe2000f8e0208 */
[----:B------:R-:W-:Y:S01]  /*5f60*/  @!UP0 UMOV UR4, UR7 ;  /* 0x0000000700048c82 */ /* 0x000fe20008000000 */
[----:B------:R-:W-:Y:S02]  /*5f70*/  UIADD3 UR7, UPT, UPT, -UR8, URZ, URZ ;  /* 0x000000ff08077290 */ /* 0x000fe4000fffe1ff */
[----:B------:R-:W-:Y:S04]  /*5f80*/  @!UP0 USHF.R.U32.HI UR4, URZ, UR47, UR4 ;  /* 0x0000002fff048299 */ /* 0x000fe80008011604 */
[----:B------:R-:W-:Y:S04]  /*5f90*/  @!UP0 USEL UR4, UR5, UR4, !UP2 ;  /* 0x0000000405048287 */ /* 0x000fe8000d000000 */
[----:B------:R-:W-:Y:S02]  /*5fa0*/  @!UP0 UIMAD UR9, UR9, UR10, UR4 ;  /* 0x0000000a090982a4 */ /* 0x000fe4000f8e0204 */
[----:B------:R-:W-:Y:S02]  /*5fb0*/  @!UP0 UIADD3 UR10, UPT, UPT, UR11, -UR4, URZ ;  /* 0x800000040b0a8290 */ /* 0x000fe4000fffe0ff */
[----:B------:R-:W-:Y:S02]  /*5fc0*/  UIMAD UR4, UR58, UR7, UR36 ;  /* 0x000000073a0472a4 */ /* 0x000fe4000f8e0224 */
[----:B------:R-:W-:Y:S03]  /*5fd0*/  @!UP0 UIMAD UR8, UR10, UR39, UR5 ;  /* 0x000000270a0882a4 */ /* 0x000fe6000f8e0205 */
[----:B------:R-:W-:Y:S02]  /*5fe0*/  @!UP0 UMOV UR5, UR9 ;  /* 0x0000000900058c82 */ /* 0x000fe40008000000 */
[----:B------:R-:W-:Y:S02]  /*5ff0*/  UIMAD UR37, UR5, UR45, UR6 ;  /* 0x0000002d052572a4 */ /* 0x000fe4000f8e0206 */
[----:B------:R-:W-:Y:S11]  /*6000*/  UIMAD UR36, UR8, UR58, UR4 ;  /* 0x0000003a082472a4 */ /* 0x000ff6000f8e0204 */
[----:B------:R-:W-:Y:S01]  /*6010*/  @!UPT UIADD3 URZ, UPT, UPT, URZ, URZ, URZ ;  /* 0x000000fffffff290 */ /* 0x000fe2000fffe0ff */
.L_x_97:
[----:B------:R-:W-:Y:S01]  /*6020*/  UISETP.NE.AND UP0, UPT, UR38, 0x1, UPT ;  /* 0x000000012600788c */ /* 0x000fe2000bf05270 */
[----:B------:R-:W-:Y:S01]  /*6030*/  @P0 SHF.R.U32.HI R4, RZ, 0x10, R5 ;  /* 0x00000010ff040819 */ /* 0x000fe20000011605 */
[----:B------:R-:W-:Y:S01]  /*6040*/  USHF.L.U32 UR41, UR21, 0x7, URZ ;  /* 0x0000000715297899 */ /* 0x000fe200080006ff */
[----:B------:R-:W-:Y:S02]  /*6050*/  BSSY.RECONVERGENT B6, `(.L_x_98) ;  /* 0x0000034000067945 */ /* 0x000fe40003800200 */
[----:B------:R-:W-:Y:S02]  /*6060*/  @P0 R2UR UR62, R4 ;  /* 0x00000000043e02ca */ /* 0x000fe400000e0000 */
[----:B------:R-:W-:Y:S04]  /*6070*/  LOP3.LUT P0, RZ, R61, 0x1b0, RZ, 0xc0, !PT ;  /* 0x000001b03dff7812 */ /* 0x000fe8000780c0ff */
[----:B------:R-:W1:Y:S01]  /*6080*/  @!UP0 LDCU.128 UR12, c[0x0][0xb10] ;  /* 0x00016200ff0c87ac */ /* 0x000e620008000c00 */
[----:B------:R-:W2:Y:S01]  /*6090*/  @!UP0 LDCU UR5, c[0x0][0xb0c] ;  /* 0x00016180ff0587ac */ /* 0x000ea20008000800 */
[----:B------:R-:W3:Y:S01]  /*60a0*/  @!UP0 LDCU UR10, c[0x0][0xb20] ;  /* 0x00016400ff0a87ac */ /* 0x000ee20008000800 */
[----:B-1----:R-:W-:Y:S02]  /*60b0*/  UIMAD.WIDE.U32 UR8, UR37, UR12, URZ ;  /* 0x0000000c250872a5 */ /* 0x002fe4000f8e00ff */
[----:B------:R-:W-:Y:S02]  /*60c0*/  UIMAD.WIDE.U32 UR6, UR36, UR15, URZ ;  /* 0x0000000f240672a5 */ /* 0x000fe4000f8e00ff */
[----:B------:R-:W-:Y:S03]  /*60d0*/  @!UP0 UISETP.NE.AND UP1, UPT, UR14, 0x1, UPT ;  /* 0x000000010e00888c */ /* 0x000fe6000bf25270 */
[----:B------:R-:W-:Y:S01]  /*60e0*/  @!UP0 UMOV UR4, UR9 ;  /* 0x0000000900048c82 */ /* 0x000fe20008000000 */
[----:B--2---:R-:W-:Y:S02]  /*60f0*/  @!UP0 UISETP.NE.AND UP2, UPT, UR5, 0x1, UPT ;  /* 0x000000010500888c */ /* 0x004fe4000bf45270 */
[----:B------:R-:W-:Y:S01]  /*6100*/  @!UP0 USHF.R.U32.HI UR4, URZ, UR13, UR4 ;  /* 0x0000000dff048299 */ /* 0x000fe20008011604 */
[----:B------:R-:W-:Y:S02]  /*6110*/  @!UP0 UMOV UR6, UR7 ;  /* 0x0000000700068c82 */ /* 0x000fe40008000000 */
[----:B---3--:R-:W-:Y:S02]  /*6120*/  @!UP0 USHF.R.U32.HI UR6, URZ, UR10, UR6 ;  /* 0x0000000aff068299 */ /* 0x008fe40008011606 */
[----:B------:R-:W-:Y:S02]  /*6130*/  @!UP0 USEL UR7, UR37, UR4, !UP2 ;  /* 0x0000000425078287 */ /* 0x000fe4000d000000 */
[----:B------:R-:W-:Y:S04]  /*6140*/  @!UP0 USEL UR6, UR36, UR6, !UP1 ;  /* 0x0000000624068287 */ /* 0x000fe8000c800000 */
[----:B------:R-:W-:Y:S02]  /*6150*/  @!UP0 UIADD3 UR4, UPT, UPT, -UR7, UR6, URZ ;  /* 0x0000000607048290 */ /* 0x000fe4000fffe1ff */
[----:B------:R-:W-:Y:S02]  /*6160*/  @!UP0 UIADD3 UR6, UPT, UPT, UR7, -UR6, URZ ;  /* 0x8000000607068290 */ /* 0x000fe4000fffe0ff */
[----:B------:R-:W-:Y:S02]  /*6170*/  @!UP0 UIMAD UR37, UR4, UR5, UR37 ;  /* 0x00000005042582a4 */ /* 0x000fe4000f8e0225 */
[----:B------:R-:W-:Y:S01]  /*6180*/  @!UP0 UIMAD UR36, UR6, UR14, UR36 ;  /* 0x0000000e062482a4 */ /* 0x000fe2000f8e0224 */
[----:B------:R-:W-:Y:S11]  /*6190*/  @!P0 BRA `(.L_x_99) ;  /* 0x00000000007c8947 */ /* 0x000ff60003800000 */
[----:B------:R-:W1:Y:S01]  /*61a0*/  LDCU.64 UR8, c[0x4][0x80] ;  /* 0x01001000ff0877ac */ /* 0x000e620008000a00 */
[----:B------:R-:W-:Y:S01]  /*61b0*/  MOV R16, 0x0 ;  /* 0x0000000000107802 */ /* 0x000fe20000000f00 */
[----:B------:R-:W-:Y:S02]  /*61c0*/  HFMA2 R12, -RZ, RZ, 0, 5.9604644775390625e-08 ;  /* 0x00000001ff0c7431 */ /* 0x000fe400000001ff */
[----:B------:R-:W-:Y:S01]  /*61d0*/  IMAD.MOV.U32 R8, RZ, RZ, 0x70 ;  /* 0x00000070ff087424 */ /* 0x000fe200078e00ff */
[----:B------:R2:W3:Y:S01]  /*61e0*/  LDC.64 R14, c[0x4][R16] ;  /* 0x01000000100e7b82 */ /* 0x0004e20000000a00 */
[----:B------:R-:W4:Y:S01]  /*61f0*/  LDCU.64 UR6, c[0x4][0x88] ;  /* 0x01001100ff0677ac */ /* 0x000f220008000a00 */
[----:B------:R-:W-:Y:S01]  /*6200*/  IMAD.MOV.U32 R13, RZ, RZ, RZ ;  /* 0x000000ffff0d7224 */ /* 0x000fe200078e00ff */
[----:B------:R-:W2:Y:S01]  /*6210*/  LDCU.64 UR4, c[0x4][0x8] ;  /* 0x01000100ff0477ac */ /* 0x000ea20008000a00 */
[----:B-1----:R-:W-:Y:S01]  /*6220*/  MOV R5, UR9 ;  /* 0x0000000900057c02 */ /* 0x002fe20008000f00 */
[----:B------:R-:W-:Y:S01]  /*6230*/  IMAD.U32 R4, RZ, RZ, UR8 ;  /* 0x00000008ff047e24 */ /* 0x000fe2000f8e00ff */
[----:B----4-:R-:W-:Y:S01]  /*6240*/  MOV R7, UR7 ;  /* 0x0000000700077c02 */ /* 0x010fe20008000f00 */
[----:B------:R-:W-:Y:S01]  /*6250*/  IMAD.U32 R6, RZ, RZ, UR6 ;  /* 0x00000006ff067e24 */ /* 0x000fe2000f8e00ff */
[----:B--2---:R-:W-:Y:S01]  /*6260*/  MOV R11, UR5 ;  /* 0x00000005000b7c02 */ /* 0x004fe20008000f00 */
[----:B------:R-:W-:Y:S02]  /*6270*/  IMAD.U32 R10, RZ, RZ, UR4 ;  /* 0x00000004ff0a7e24 */ /* 0x000fe4000f8e00ff */
[----:B------:R-:W-:Y:S07]  /*6280*/  LEPC R20, `(.L_x_100) ;  /* 0x000000001014794e */ /* 0x000fee0000000000 */
[----:B---3-5:R-:W-:Y:S05]  /*6290*/  CALL.ABS.NOINC R14 ;  /* 0x000000000e007343 */ /* 0x028fea0003c00000 */
.L_x_100:
[----:B------:R-:W1:Y:S01]  /*62a0*/  LDCU.64 UR8, c[0x4][0x80] ;  /* 0x01001000ff0877ac */ /* 0x000e620008000a00 */
[----:B------:R-:W2:Y:S01]  /*62b0*/  LDC.64 R16, c[0x4][R16] ;  /* 0x0100000010107b82 */ /* 0x000ea20000000a00 */
[----:B------:R-:W-:Y:S02]  /*62c0*/  HFMA2 R12, -RZ, RZ, 0, 5.9604644775390625e-08 ;  /* 0x00000001ff0c7431 */ /* 0x000fe400000001ff */
[----:B------:R-:W-:Y:S02]  /*62d0*/  IMAD.MOV.U32 R8, RZ, RZ, 0x70 ;  /* 0x00000070ff087424 */ /* 0x000fe400078e00ff */
[----:B------:R-:W-:Y:S01]  /*62e0*/  IMAD.MOV.U32 R13, RZ, RZ, RZ ;  /* 0x000000ffff0d7224 */ /* 0x000fe200078e00ff */
[----:B------:R-:W3:Y:S01]  /*62f0*/  LDCU.64 UR6, c[0x4][0x88] ;  /* 0x01001100ff0677ac */ /* 0x000ee20008000a00 */
[----:B------:R-:W4:Y:S01]  /*6300*/  LDCU.64 UR4, c[0x4][0x8] ;  /* 0x01000100ff0477ac */ /* 0x000f220008000a00 */
[----:B-1----:R-:W-:Y:S02]  /*6310*/  MOV R4, UR8 ;  /* 0x0000000800047c02 */ /* 0x002fe40008000f00 */
[----:B------:R-:W-:Y:S02]  /*6320*/  MOV R5, UR9 ;  /* 0x0000000900057c02 */ /* 0x000fe40008000f00 */
[----:B---3--:R-:W-:Y:S01]  /*6330*/  MOV R7, UR7 ;  /* 0x0000000700077c02 */ /* 0x008fe20008000f00 */
[----:B------:R-:W-:Y:S01]  /*6340*/  IMAD.U32 R6, RZ, RZ, UR6 ;  /* 0x00000006ff067e24 */ /* 0x000fe2000f8e00ff */
[----:B----4-:R-:W-:Y:S01]  /*6350*/  MOV R11, UR5 ;  /* 0x00000005000b7c02 */ /* 0x010fe20008000f00 */
[----:B------:R-:W-:Y:S02]  /*6360*/  IMAD.U32 R10, RZ, RZ, UR4 ;  /* 0x00000004ff0a7e24 */ /* 0x000fe4000f8e00ff */
[----:B------:R-:W-:Y:S07]  /*6370*/  LEPC R20, `(.L_x_99) ;  /* 0x000000001014794e */ /* 0x000fee0000000000 */
[----:B--2---:R-:W-:Y:S05]  /*6380*/  CALL.ABS.NOINC R16 ;  /* 0x0000000010007343 */ /* 0x004fea0003c00000 */
.L_x_99:
[----:B------:R-:W-:Y:S05]  /*6390*/  BSYNC.RECONVERGENT B6 ;  /* 0x0000000000067941 */ /* 0x000fea0003800200 */
.L_x_98:
[----:B------:R-:W-:Y:S02]  /*63a0*/  R2UR UR6, R60 ;  /* 0x000000003c0672ca */ /* 0x000fe400000e0000 */
[----:B------:R-:W-:Y:S02]  /*63b0*/  R2UR UR5, R52 ;  /* 0x00000000340572ca */ /* 0x000fe400000e0000 */
[----:B------:R-:W-:Y:S02]  /*63c0*/  R2UR UR4, R51 ;  /* 0x00000000330472ca */ /* 0x000fe400000e0000 */
[----:B------:R-:W-:Y:S02]  /*63d0*/  ISETP.NE.U32.AND P4, PT, R42, RZ, PT ;  /* 0x000000ff2a00720c */ /* 0x000fe40003f85070 */
[----:B------:R-:W-:Y:S02]  /*63e0*/  ISETP.NE.U32.AND P2, PT, RZ, UR54, PT ;  /* 0x00000036ff007c0c */ /* 0x000fe4000bf45070 */
[----:B------:R-:W-:Y:S02]  /*63f0*/  ISETP.NE.AND.EX P4, PT, R43, RZ, PT, P4 ;  /* 0x000000ff2b00720c */ /* 0x000fe40003f85340 */
[----:B------:R-:W-:Y:S01]  /*6400*/  ISETP.NE.AND.EX P2, PT, RZ, UR55, PT, P2 ;  /* 0x00000037ff007c0c */ /* 0x000fe2000bf45320 */
[----:B------:R-:W-:Y:S02]  /*6410*/  UISETP.NE.AND UP2, UPT, UR6, URZ, UPT ;  /* 0x000000ff0600728c */ /* 0x000fe4000bf45270 */
[----:B------:R-:W-:Y:S04]  /*6420*/  UISETP.NE.U32.AND UP0, UPT, UR5, URZ, UPT ;  /* 0x000000ff0500728c */ /* 0x000fe8000bf05070 */
[----:B------:R-:W-:Y:S01]  /*6430*/  UISETP.NE.AND.EX UP1, UPT, UR4, URZ, UPT, UP0 ;  /* 0x000000ff0400728c */ /* 0x000fe2000bf25300 */
[----:B------:R-:W-:Y:S01]  /*6440*/  PLOP3.LUT P1, PT, PT, PT, UP2, 0x80, 0x8 ;  /* 0x000000000008781c */ /* 0x000fe20003f2f028 */
[----:B------:R-:W-:Y:S03]  /*6450*/  UPLOP3.LUT UP0, UPT, UPT, UPT, UPT, 0x40, 0x4 ;  /* 0x000000000004789c */ /* 0x000fe60003f0e870 */
[----:B------:R-:W-:Y:S06]  /*6460*/  @UP2 UPLOP3.LUT UP0, UPT, UPT, UPT, UP1, 0x80, 0x8 ;  /* 0x000000000008289c */ /* 0x000fec0003f0f010 */
[----:B------:R-:W-:Y:S01]  /*6470*/  PLOP3.LUT P0, PT, PT, PT, UP0, 0x80, 0x8 ;  /* 0x000000000008781c */ /* 0x000fe20003f0f008 */
[----:B------:R-:W-:Y:S01]  /*6480*/  @!UPT UIADD3 URZ, UPT, UPT, URZ, URZ, URZ ;  /* 0x000000fffffff290 */ /* 0x000fe2000fffe0ff */
[----:B------:R-:W-:Y:S11]  /*6490*/  BRA.U !UP1, `(.L_x_101) ;  /* 0x0000000109407547 */ /* 0x000ff6000b800000 */
[----:B------:R-:W-:Y:S01]  /*64a0*/  UISETP.NE.U32.AND UP0, UPT, UR54, URZ, UPT ;  /* 0x000000ff3600728c */ /* 0x000fe2000bf05070 */
[----:B------:R-:W-:Y:S01]  /*64b0*/  R2UR UR6, R52 ;  /* 0x00000000340672ca */ /* 0x000fe200000e0000 */
[----:B------:R-:W1:Y:S01]  /*64c0*/  LDCU.64 UR8, c[0x0][0x358] ;  /* 0x00006b00ff0877ac */ /* 0x000e620008000a00 */
[----:B------:R-:W-:Y:S02]  /*64d0*/  HFMA2 R49, -RZ, RZ, 0, 5.9604644775390625e-08 ;  /* 0x00000001ff317431 */ /* 0x000fe400000001ff */
[----:B------:R-:W-:Y:S01]  /*64e0*/  IMAD.MOV.U32 R0, RZ, RZ, 0x1 ;  /* 0x00000001ff007424 */ /* 0x000fe200078e00ff */
[----:B------:R-:W-:Y:S06]  /*64f0*/  UISETP.NE.AND.EX UP0, UPT, UR55, URZ, UPT, UP0 ;  /* 0x000000ff3700728c */ /* 0x000fec000bf05300 */
[----:B------:R-:W-:Y:S05]  /*6500*/  PLOP3.LUT P3, PT, PT, PT, UP0, 0x80, 0x8 ;  /* 0x000000000008781c */ /* 0x000fea0003f6f008 */
[----:B------:R-:W2:Y:S01]  /*6510*/  @UP0 LDCU.64 UR4, c[0x0][0x888] ;  /* 0x00011100ff0407ac */ /* 0x000ea20008000a00 */
[----:B------:R-:W-:Y:S07]  /*6520*/  @UP0 UIMAD UR6, UR51, UR6, URZ ;  /* 0x00000006330602a4 */ /* 0x000fee000f8e02ff */
[----:B------:R-:W-:Y:S01]  /*6530*/  @!P3 PRMT R49, R0, 0x7610, R49 ;  /* 0x000076100031b816 */ /* 0x000fe20000000031 */
[----:B--2---:R-:W-:Y:S06]  /*6540*/  @UP0 UIMAD.WIDE UR4, UR6, 0x4, UR4 ;  /* 0x00000004060408a5 */ /* 0x004fec000f8e0204 */
[----:B------:R-:W-:Y:S02]  /*6550*/  IMAD.U32 R4, RZ, RZ, UR4 ;  /* 0x00000004ff047e24 */ /* 0x000fe4000f8e00ff */
[----:B------:R-:W-:Y:S03]  /*6560*/  IMAD.U32 R5, RZ, RZ, UR5 ;  /* 0x00000005ff057e24 */ /* 0x000fe6000f8e00ff */
[----:B------:R-:W2:Y:S02]  /*6570*/  @!UP0 LDCU UR4, c[0x0][0x880] ;  /* 0x00011000ff0487ac */ /* 0x000ea40008000800 */
[----:B-1---5:R1:W5:Y:S02]  /*6580*/  @P3 LDG.E R27, desc[UR8][R4.64] ;  /* 0x00000008041b3981 */ /* 0x022364000c1e1900 */
[----:B-12---:R-:W-:Y:S02]  /*6590*/  @!P3 MOV R27, UR4 ;  /* 0x00000004001bbc02 */ /* 0x006fe40008000f00 */
.L_x_101:
[----:B------:R-:W-:Y:S05]  /*65a0*/  @!P4 BRA `(.L_x_102) ;  /* 0x000000000024c947 */ /* 0x000fea0003800000 */
[----:B------:R-:W-:Y:S01]  /*65b0*/  ISETP.NE.U32.AND P3, PT, R40, RZ, PT ;  /* 0x000000ff2800720c */ /* 0x000fe20003f65070 */
[----:B------:R-:W1:Y:S03]  /*65c0*/  LDCU.64 UR4, c[0x0][0x358] ;  /* 0x00006b00ff0477ac */ /* 0x000e660008000a00 */
[----:B------:R-:W-:Y:S11]  /*65d0*/  ISETP.NE.AND.EX P3, PT, R41, RZ, PT, P3 ;  /* 0x000000ff2900720c */ /* 0x000ff60003f65330 */
[----:B------:R-:W-:Y:S02]  /*65e0*/  @!UPT UIADD3 URZ, UPT, UPT, URZ, URZ, URZ ;  /* 0x000000fffffff290 */ /* 0x000fe4000fffe0ff */
[----:B------:R-:W2:Y:S01]  /*65f0*/  @P3 LDC.64 R4, c[0x0][0x8a8] ;  /* 0x00022a00ff043b82 */ /* 0x000ea20000000a00 */
[----:B------:R-:W-:Y:S04]  /*6600*/  @P3 IMAD R0, R42, UR51, RZ ;  /* 0x000000332a003c24 */ /* 0x000fe8000f8e02ff */
[----:B--2---:R-:W-:Y:S05]  /*6610*/  @P3 IMAD.WIDE R4, R0, 0x4, R4 ;  /* 0x0000000400043825 */ /* 0x004fea00078e0204 */
[----:B-1---5:R1:W5:Y:S02]  /*6620*/  @P3 LDG.E R24, desc[UR4][R4.64] ;  /* 0x0000000404183981 */ /* 0x022364000c1e1900 */
[----:B-1----:R-:W2:Y:S02]  /*6630*/  @!P3 LDC R24, c[0x0][0x8a0] ;  /* 0x00022800ff18bb82 */ /* 0x002ea40000000800 */
.L_x_102:
[----:B-----5:R-:W-:Y:S01]  /*6640*/  FSETP.NEU.AND P4, PT, R27, RZ, PT ;  /* 0x000000ff1b00720b */ /* 0x020fe20003f8d000 */
[----:B------:R-:W-:Y:S01]  /*6650*/  USHF.L.U32 UR8, UR50, 0x6, URZ ;  /* 0x0000000632087899 */ /* 0x000fe200080006ff */
[----:B------:R-:W-:Y:S01]  /*6660*/  SEL R4, RZ, 0xffffffff, P2 ;  /* 0xffffffffff047807 */ /* 0x000fe20001000000 */
[----:B------:R-:W-:Y:S01]  /*6670*/  IMAD.SHL.U32 R72, R47, 0x2, RZ ;  /* 0x000000022f487824 */ /* 0x000fe200078e00ff */
[----:B------:R-:W-:Y:S01]  /*6680*/  @P1 LOP3.LUT P2, RZ, R49, 0xff, RZ, 0xc0, !PT ;  /* 0x000000ff31ff1812 */ /* 0x000fe2000784c0ff */
[----:B------:R-:W-:Y:S01]  /*6690*/  BSSY B1, `(.L_x_103) ;  /* 0x0000047000017945 */ /* 0x000fe20003800000 */
[----:B------:R-:W-:Y:S01]  /*66a0*/  @P1 SEL R0, RZ, 0xffffffff, P4 ;  /* 0xffffffffff001807 */ /* 0x000fe20002000000 */
[----:B------:R-:W-:Y:S01]  /*66b0*/  IMAD.U32 R65, RZ, RZ, UR8 ;  /* 0x00000008ff417e24 */ /* 0x000fe2000f8e00ff */
[----:B------:R-:W-:Y:S01]  /*66c0*/  LOP3.LUT R46, R46, 0x1, RZ, 0x3c, !PT ;  /* 0x000000012e2e7812 */ /* 0x000fe200078e3cff */
[----:B------:R-:W-:Y:S01]  /*66d0*/  VIADD R69, R72, UR48 ;  /* 0x0000003048457c36 */ /* 0x000fe20008000000 */
[----:B------:R-:W-:Y:S01]  /*66e0*/  @P0 SEL R0, R4, R0, !P2 ;  /* 0x0000000004000207 */ /* 0x000fe20005000000 */
[----:B------:R-:W-:Y:S01]  /*66f0*/  IMAD.MOV.U32 R73, RZ, RZ, 0x1 ;  /* 0x00000001ff497424 */ /* 0x000fe200078e00ff */
[----:B------:R-:W-:Y:S01]  /*6700*/  LEA R70, R22, UR48, 0x3 ;  /* 0x0000003016467c11 */ /* 0x000fe2000f8e18ff */
[----:B------:R-:W-:Y:S01]  /*6710*/  IMAD.IADD R25, R23, 0x1, R2 ;  /* 0x0000000117197824 */ /* 0x000fe200078e0202 */
[----:B------:R-:W-:Y:S01]  /*6720*/  @P1 LOP3.LUT R0, R0, 0x1, RZ, 0xc0, !PT ;  /* 0x0000000100001812 */ /* 0x000fe200078ec0ff */
[----:B------:R-:W-:Y:S01]  /*6730*/  IMAD.MOV.U32 R71, RZ, RZ, RZ ;  /* 0x000000ffff477224 */ /* 0x000fe200078e00ff */
[----:B------:R-:W-:Y:S02]  /*6740*/  R2UR UR4, R57 ;  /* 0x00000000390472ca */ /* 0x000fe400000e0000 */
[----:B------:R-:W-:Y:S02]  /*6750*/  CS2R R38, SRZ ;  /* 0x0000000000267805 */ /* 0x000fe4000001ff00 */
[----:B------:R-:W-:Y:S02]  /*6760*/  ISETP.NE.U32.OR P6, PT, R0, 0x1, !P1 ;  /* 0x000000010000780c */ /* 0x000fe40004fc5470 */
[----:B------:R-:W-:Y:S02]  /*6770*/  CS2R R36, SRZ ;  /* 0x0000000000247805 */ /* 0x000fe4000001ff00 */
[----:B------:R-:W-:Y:S02]  /*6780*/  R2UR UR7, R56 ;  /* 0x00000000380772ca */ /* 0x000fe400000e0000 */
[----:B------:R-:W-:Y:S02]  /*6790*/  CS2R R30, SRZ ;  /* 0x00000000001e7805 */ /* 0x000fe4000001ff00 */
[----:B------:R-:W-:Y:S02]  /*67a0*/  R2UR UR10, R58 ;  /* 0x000000003a0a72ca */ /* 0x000fe400000e0000 */
[----:B------:R-:W-:Y:S02]  /*67b0*/  CS2R R28, SRZ ;  /* 0x00000000001c7805 */ /* 0x000fe4000001ff00 */
[----:B------:R-:W-:Y:S01]  /*67c0*/  R2UR UR6, R54 ;  /* 0x00000000360672ca */ /* 0x000fe200000e0000 */
[----:B------:R-:W-:Y:S01]  /*67d0*/  IMAD.IADD R68, R62, 0x1, R69 ;  /* 0x000000013e447824 */ /* 0x000fe200078e0245 */
[----:B------:R-:W-:Y:S02]  /*67e0*/  R2UR UR9, R55 ;  /* 0x00000000370972ca */ /* 0x000fe400000e0000 */
[----:B------:R-:W-:Y:S01]  /*67f0*/  R2UR UR11, R53 ;  /* 0x00000000350b72ca */ /* 0x000fe200000e0000 */
[----:B------:R-:W-:Y:S01]  /*6800*/  UIMAD.WIDE.U32 UR4, UR8, UR4, URZ ;  /* 0x00000004080472a5 */ /* 0x000fe2000f8e00ff */
[----:B------:R-:W-:Y:S02]  /*6810*/  PLOP3.LUT P3, PT, PT, PT, UP1, 0x80, 0x8 ;  /* 0x000000000008781c */ /* 0x000fe40003f6f018 */
[----:B------:R-:W-:Y:S02]  /*6820*/  @P6 SHF.L.U32 R0, R46, 0x1f, RZ ;  /* 0x0000001f2e006819 */ /* 0x000fe400000006ff */
[----:B------:R-:W-:Y:S01]  /*6830*/  LOP3.LUT P5, R66, R49, 0xff, RZ, 0xc0, !PT ;  /* 0x000000ff31427812 */ /* 0x000fe200078ac0ff */
[----:B------:R-:W-:Y:S01]  /*6840*/  UISETP.NE.AND UP0, UPT, UR10, 0x1, UPT ;  /* 0x000000010a00788c */ /* 0x000fe2000bf05270 */
[----:B------:R1:W3:Y:S01]  /*6850*/  @P6 SYNCS.PHASECHK.TRANS64.TRYWAIT P1, [UR48+0x110], R0 ;  /* 0x00011000ff0065a7 */ /* 0x0002e20008021130 */
[----:B------:R-:W-:Y:S01]  /*6860*/  SEL R3, RZ, 0xffffffff, P4 ;  /* 0xffffffffff037807 */ /* 0x000fe20002000000 */
[----:B------:R-:W-:Y:S01]  /*6870*/  UMOV UR4, UR5 ;  /* 0x0000000500047c82 */ /* 0x000fe20008000000 */
[----:B------:R-:W-:Y:S01]  /*6880*/  P2R R67, PR, RZ, 0x40 ;  /* 0x00000040ff437803 */ /* 0x000fe20000000000 */
[----:B------:R-:W-:Y:S03]  /*6890*/  USHF.R.U32.HI UR4, URZ, UR7, UR4 ;  /* 0x00000007ff047299 */ /* 0x000fe60008011604 */
[----:B------:R-:W-:Y:S01]  /*68a0*/  @P3 SEL R3, R4, R3, !P5 ;  /* 0x0000000304033207 */ /* 0x000fe20006800000 */
[----:B------:R-:W-:Y:S02]  /*68b0*/  USEL UR4, UR8, UR4, !UP0 ;  /* 0x0000000408047287 */ /* 0x000fe4000c000000 */
[----:B------:R-:W-:Y:S01]  /*68c0*/  UISETP.NE.AND UP0, UPT, UR9, 0x1, UPT ;  /* 0x000000010900788c */ /* 0x000fe2000bf05270 */
[----:B------:R-:W-:Y:S01]  /*68d0*/  LOP3.LUT R3, R3, 0x1, RZ, 0xc0, !PT ;  /* 0x0000000103037812 */ /* 0x000fe200078ec0ff */
[----:B------:R-:W-:Y:S02]  /*68e0*/  UIMAD.WIDE.U32 UR6, UR4, UR6, URZ ;  /* 0x00000006040672a5 */ /* 0x000fe4000f8e00ff */
[----:B------:R-:W-:Y:S02]  /*68f0*/  IMAD.U32 R64, RZ, RZ, UR4 ;  /* 0x00000004ff407e24 */ /* 0x000fe4000f8e00ff */
[----:B------:R-:W-:Y:S01]  /*6900*/  PLOP3.LUT P2, PT, PT, PT, UP0, 0x80, 0x8 ;  /* 0x000000000008781c */ /* 0x000fe20003f4f008 */
[----:B------:R-:W-:Y:S02]  /*6910*/  IMAD R5, RZ, RZ, -UR4 ;  /* 0x80000004ff057e24 */ /* 0x000fe4000f8e02ff */
[----:B------:R-:W-:Y:S01]  /*6920*/  UMOV UR5, UR7 ;  /* 0x0000000700057c82 */ /* 0x000fe20008000000 */
[----:B------:R-:W-:Y:S01]  /*6930*/  IMAD.U32 R63, RZ, RZ, UR4 ;  /* 0x00000004ff3f7e24 */ /* 0x000fe2000f8e00ff */
[----:B------:R-:W-:Y:S01]  /*6940*/  USHF.R.U32.HI UR5, URZ, UR11, UR5 ;  /* 0x0000000bff057299 */ /* 0x000fe20008011605 */
[----:B------:R-:W-:Y:S01]  /*6950*/  IMAD R65, R5, UR10, R65 ;  /* 0x0000000a05417c24 */ /* 0x000fe2000f8e0241 */
[----:B-1----:R-:W-:Y:S04]  /*6960*/  SHF.L.U32 R0, R45, 0x1f, RZ ;  /* 0x0000001f2d007819 */ /* 0x002fe800000006ff */
[----:B------:R1:W4:Y:S01]  /*6970*/  SYNCS.PHASECHK.TRANS64.TRYWAIT P0, [R70+URZ+0x170], R0 ;  /* 0x00017000460075a7 */ /* 0x00032200080011ff */
[----:B------:R-:W-:Y:S02]  /*6980*/  SEL R64, R64, UR5, !P2 ;  /* 0x0000000540407c07 */ /* 0x000fe4000d000000 */
[----:B------:R-:W-:Y:S03]  /*6990*/  ISETP.NE.U32.AND P2, PT, R3, 0x1, PT ;  /* 0x000000010300780c */ /* 0x000fe60003f45070 */
[----:B------:R-:W-:Y:S01]  /*69a0*/  IMAD.MOV R4, RZ, RZ, -R64 ;  /* 0x000000ffff047224 */ /* 0x000fe200078e0a40 */
[----:B------:R-:W-:Y:S03]  /*69b0*/  P2R R74, PR, RZ, 0x4 ;  /* 0x00000004ff4a7803 */ /* 0x000fe60000000000 */
[----:B------:R-:W-:Y:S01]  /*69c0*/  IMAD R63, R4, UR9, R63 ;  /* 0x00000009043f7c24 */ /* 0x000fe2000f8e023f */
[----:B---3--:R-:W-:Y:S01]  /*69d0*/  @P6 SEL R73, RZ, 0x1, !P1 ;  /* 0x00000001ff496807 */ /* 0x008fe20004800000 */
[----:B-1----:R-:W-:Y:S06]  /*69e0*/  @!P6 BRA `(.L_x_104) ;  /* 0x000000000044e947 */ /* 0x002fec0003800000 */
[----:B------:R-:W-:Y:S01]  /*69f0*/  IMAD.MOV.U32 R38, RZ, RZ, RZ ;  /* 0x000000ffff267224 */ /* 0x000fe200078e00ff */
[----:B------:R-:W-:Y:S01]  /*6a00*/  ISETP.NE.AND P1, PT, R73, RZ, PT ;  /* 0x000000ff4900720c */ /* 0x000fe20003f25270 */
[----:B------:R-:W-:Y:S01]  /*6a10*/  BSSY B0, `(.L_x_105) ;  /* 0x0000008000007945 */ /* 0x000fe20003800000 */
[----:B------:R-:W-:Y:S02]  /*6a20*/  CS2R R30, SRZ ;  /* 0x00000000001e7805 */ /* 0x000fe4000001ff00 */
[----:B------:R-:W-:Y:S02]  /*6a30*/  CS2R R28, SRZ ;  /* 0x00000000001c7805 */ /* 0x000fe4000001ff00 */
[----:B------:R-:W-:Y:S07]  /*6a40*/  CS2R R36, SRZ ;  /* 0x0000000000247805 */ /* 0x000fee000001ff00 */
[----:B------:R-:W-:Y:S05]  /*6a50*/  @P1 BRA `(.L_x_106) ;  /* 0x00000000000c1947 */ /* 0x000fea0003800000 */
[----:B------:R-:W-:Y:S04]  /*6a60*/  SHF.L.U32 R3, R46, 0x1f, RZ ;  /* 0x0000001f2e037819 */ /* 0x000fe800000006ff */
[----:B------:R-:W1:Y:S02]  /*6a70*/  SYNCS.PHASECHK.TRANS64.TRYWAIT P1, [UR48+0x110], R3 ;  /* 0x00011003ff0075a7 */ /* 0x000e640008021130 */
[----:B-1----:R-:W-:Y:S05]  /*6a80*/  @!P1 BRA `(.L_x_107) ;  /* 0x0000003000949947 */ /* 0x002fea0003800000 */
.L_x_106:
[----:B------:R-:W-:Y:S05]  /*6a90*/  BSYNC B0 ;  /* 0x0000000000007941 */ /* 0x000fea0003800000 */
.L_x_105:
[----:B------:R-:W-:Y:S01]  /*6aa0*/  ISETP.NE.AND P1, PT, R74, RZ, PT ;  /* 0x000000ff4a00720c */ /* 0x000fe20003f25270 */
[----:B------:R-:W-:Y:S11]  /*6ab0*/  HFMA2 R71, -RZ, RZ, 0, 5.9604644775390625e-08 ;  /* 0x00000001ff477431 */ /* 0x000ff600000001ff */
[----:B------:R-:W-:Y:S01]  /*6ac0*/  @!UPT UIADD3 URZ, UPT, UPT, URZ, URZ, URZ ;  /* 0x000000fffffff290 */ /* 0x000fe2000fffe0ff */
[----:B------:R-:W-:Y:S05]  /*6ad0*/  @P1 WARPSYNC.ALL ;  /* 0x0000000000001948 */ /* 0x000fea0003800000 */
[----:B------:R3:W1:Y:S04]  /*6ae0*/  @P1 LDSM.16.M88.4 R28, [R72+UR48+0x200] ;  /* 0x00020030481c183b */ /* 0x0006680008000200 */
[----:B------:R3:W1:Y:S02]  /*6af0*/  @P1 LDSM.16.M88.4 R36, [R68+0x200] ;  /* 0x000200004424183b */ /* 0x0006640000000200 */
.L_x_104:
[----:B------:R-:W-:Y:S05]  /*6b00*/  BSYNC B1 ;  /* 0x0000000000017941 */ /* 0x000fea0003800000 */
.L_x_103:
[----:B-1----:R-:W-:Y:S04]  /*6b10*/  SHF.R.U32.HI R2, RZ, 0x15, R25 ;  /* 0x00000015ff027819 */ /* 0x002fe80000011619 */
[----:B------:R-:W-:Y:S01]  /*6b20*/  LOP3.LUT P1, RZ, R2, 0x3, R50, 0x48, !PT ;  /* 0x0000000302ff7812 */ /* 0x000fe20007824832 */
[----:B------:R-:W-:Y:S01]  /*6b30*/  @!UPT UIADD3 URZ, UPT, UPT, URZ, URZ, URZ ;  /* 0x000000fffffff290 */ /* 0x000fe2000fffe0ff */
[----:B----4-:R-:W-:Y:S11]  /*6b40*/  @P0 BRA `(.L_x_108) ;  /* 0x0000000000080947 */ /* 0x010ff60003800000 */
[----:B------:R-:W1:Y:S02]  /*6b50*/  SYNCS.PHASECHK.TRANS64.TRYWAIT P0, [R70+URZ+0x170], R0 ;  /* 0x00017000460075a7 */ /* 0x000e6400080011ff */
[----:B-1----:R-:W-:Y:S05]  /*6b60*/  @!P0 BRA `(.L_x_109) ;  /* 0x0000003000748947 */ /* 0x002fea0003800000 */
.L_x_108:
[----:B------:R-:W-:Y:S05]  /*6b70*/  @!P1 BRA `(.L_x_110) ;  /* 0x0000000000409947 */ /* 0x000fea0003800000 */
[----:B------:R-:W4:Y:S01]  /*6b80*/  LDCU.64 UR8, c[0x4][0x70] ;  /* 0x01000e00ff0877ac */ /* 0x000f220008000a00 */
[----:B------:R-:W-:Y:S01]  /*6b90*/  MOV R3, 0x0 ;  /* 0x0000000000037802 */ /* 0x000fe20000000f00 */
[----:B------:R-:W-:Y:S02]  /*6ba0*/  HFMA2 R12, -RZ, RZ, 0, 5.9604644775390625e-08 ;  /* 0x00000001ff0c7431 */ /* 0x000fe400000001ff */
[----:B------:R-:W-:Y:S02]  /*6bb0*/  IMAD.MOV.U32 R8, RZ, RZ, 0x192 ;  /* 0x00000192ff087424 */ /* 0x000fe400078e00ff */
[----:B------:R-:W-:Y:S01]  /*6bc0*/  IMAD.MOV.U32 R13, RZ, RZ, RZ ;  /* 0x000000ffff0d7224 */ /* 0x000fe200078e00ff */
[----:B------:R-:W5:Y:S01]  /*6bd0*/  LDCU.64 UR6, c[0x4][0x78] ;  /* 0x01000f00ff0677ac */ /* 0x000f620008000a00 */
[----:B------:R-:W1:Y:S01]  /*6be0*/  LDC.64 R2, c[0x4][R3] ;  /* 0x0100000003027b82 */ /* 0x000e620000000a00 */
[----:B------:R-:W2:Y:S01]  /*6bf0*/  LDCU.64 UR4, c[0x4][0x10] ;  /* 0x01000200ff0477ac */ /* 0x000ea20008000a00 */
[----:B----4-:R-:W-:Y:S01]  /*6c00*/  MOV R5, UR9 ;  /* 0x0000000900057c02 */ /* 0x010fe20008000f00 */
[----:B------:R-:W-:Y:S01]  /*6c10*/  IMAD.U32 R4, RZ, RZ, UR8 ;  /* 0x00000008ff047e24 */ /* 0x000fe2000f8e00ff */
[----:B-----5:R-:W-:Y:S01]  /*6c20*/  MOV R7, UR7 ;  /* 0x0000000700077c02 */ /* 0x020fe20008000f00 */
[----:B------:R-:W-:Y:S01]  /*6c30*/  IMAD.U32 R6, RZ, RZ, UR6 ;  /* 0x00000006ff067e24 */ /* 0x000fe2000f8e00ff */
[----:B--2---:R-:W-:Y:S01]  /*6c40*/  MOV R11, UR5 ;  /* 0x00000005000b7c02 */ /* 0x004fe20008000f00 */
[----:B------:R-:W-:Y:S02]  /*6c50*/  IMAD.U32 R10, RZ, RZ, UR4 ;  /* 0x00000004ff0a7e24 */ /* 0x000fe4000f8e00ff */
[----:B------:R-:W-:Y:S07]  /*6c60*/  LEPC R20, `(.L_x_110) ;  /* 0x000000001014794e */ /* 0x000fee0000000000 */
[----:B-1-3--:R-:W-:Y:S05]  /*6c70*/  CALL.ABS.NOINC R2 ;  /* 0x0000000002007343 */ /* 0x00afea0003c00000 */
.L_x_110:
[C---:B------:R-:W-:Y:S01]  /*6c80*/  SHF.L.U32 R20, R28.reuse, 0x10, RZ ;  /* 0x000000101c147819 */ /* 0x040fe200000006ff */
[----:B------:R-:W-:Y:S05]  /*6c90*/  WARPSYNC.ALL ;  /* 0x0000000000007948 */ /* 0x000fea0003800000 */
[----:B------:R-:W-:Y:S01]  /*6ca0*/  R2UR UR4, R25 ;  /* 0x00000000190472ca */ /* 0x000fe200000e0000 */
[----:B------:R-:W-:Y:S01]  /*6cb0*/  BSSY.RECONVERGENT B0, `(.L_x_111) ;  /* 0x0000050000007945 */ /* 0x000fe20003800200 */
[----:B------:R-:W-:Y:S02]  /*6cc0*/  LOP3.LUT R21, R28, 0xffff0000, RZ, 0xc0, !PT ;  /* 0xffff00001c157812 */ /* 0x000fe400078ec0ff */
[C---:B------:R-:W-:Y:S02]  /*6cd0*/  SHF.L.U32 R26, R29.reuse, 0x10, RZ ;  /* 0x000000101d1a7819 */ /* 0x040fe400000006ff */
[----:B------:R-:W-:Y:S07]  /*6ce0*/  ISETP.NE.AND P0, PT, R48, RZ, PT ;  /* 0x000000ff3000720c */ /* 0x000fee0003f05270 */
[----:B------:R-:W1:Y:S02]  /*6cf0*/  LDTM.16dp256bit.x4 R4, tmem[UR4] ;  /* 0x00000004000479ee */ /* 0x000e640008120000 */
[C---:B-12---:R-:W-:Y:S01]  /*6d00*/  FMUL R0, R24.reuse, R4 ;  /* 0x0000000418007220 */ /* 0x046fe20000400000 */
[C---:B------:R-:W-:Y:S01]  /*6d10*/  FMUL R4, R24.reuse, R8 ;  /* 0x0000000818047220 */ /* 0x040fe20000400000 */
[C---:B------:R-:W-:Y:S01]  /*6d20*/  FMUL R8, R24.reuse, R12 ;  /* 0x0000000c18087220 */ /* 0x040fe20000400000 */
[C---:B------:R-:W-:Y:S01]  /*6d30*/  FMUL R2, R24.reuse, R5 ;  /* 0x0000000518027220 */ /* 0x040fe20000400000 */
[C---:B------:R-:W-:Y:S01]  /*6d40*/  FMUL R12, R24.reuse, R16 ;  /* 0x00000010180c7220 */ /* 0x040fe20000400000 */
[----:B------:R-:W-:Y:S01]  /*6d50*/  LOP3.LUT R16, R29, 0xffff0000, RZ, 0xc0, !PT ;  /* 0xffff00001d107812 */ /* 0x000fe200078ec0ff */
[C---:B------:R-:W-:Y:S01]  /*6d60*/  FMUL R3, R24.reuse, R6 ;  /* 0x0000000618037220 */ /* 0x040fe20000400000 */
[C---:B------:R-:W-:Y:S01]  /*6d70*/  FMUL R7, R24.reuse, R7 ;  /* 0x0000000718077220 */ /* 0x040fe20000400000 */
[C---:B------:R-:W-:Y:S01]  /*6d80*/  FFMA R0, R27.reuse, R20, R0 ;  /* 0x000000141b007223 */ /* 0x040fe20000000000 */
[C---:B------:R-:W-:Y:S01]  /*6d90*/  FFMA R2, R27.reuse, R21, R2 ;  /* 0x000000151b027223 */ /* 0x040fe20000000002 */
[C---:B------:R-:W-:Y:S01]  /*6da0*/  FMUL R5, R24.reuse, R9 ;  /* 0x0000000918057220 */ /* 0x040fe20000400000 */
[C---:B------:R-:W-:Y:S01]  /*6db0*/  FFMA R3, R27.reuse, R26, R3 ;  /* 0x0000001a1b037223 */ /* 0x040fe20000000003 */
[----:B------:R-:W-:Y:S01]  /*6dc0*/  FMUL R9, R24, R13 ;  /* 0x0000000d18097220 */ /* 0x000fe20000400000 */
[----:B------:R-:W-:Y:S01]  /*6dd0*/  FFMA R7, R27, R16, R7 ;  /* 0x000000101b077223 */ /* 0x000fe20000000007 */
[----:B------:R-:W-:Y:S01]  /*6de0*/  LOP3.LUT R16, R30, 0xffff0000, RZ, 0xc0, !PT ;  /* 0xffff00001e107812 */ /* 0x000fe200078ec0ff */
[----:B------:R-:W-:Y:S01]  /*6df0*/  FMUL R6, R24, R10 ;  /* 0x0000000a18067220 */ /* 0x000fe20000400000 */
[----:B------:R-:W-:Y:S01]  /*6e00*/  F2FP.BF16.F32.PACK_AB R32, R2, R0 ;  /* 0x000000000220723e */ /* 0x000fe200000010ff */
[----:B------:R-:W-:Y:S01]  /*6e10*/  FMUL R13, R24, R17 ;  /* 0x00000011180d7220 */ /* 0x000fe20000400000 */
[----:B------:R-:W-:Y:S01]  /*6e20*/  SHF.L.U32 R17, R30, 0x10, RZ ;  /* 0x000000101e117819 */ /* 0x000fe200000006ff */
[C---:B------:R-:W-:Y:S01]  /*6e30*/  FMUL R10, R24.reuse, R14 ;  /* 0x0000000e180a7220 */ /* 0x040fe20000400000 */
[C---:B------:R-:W-:Y:S01]  /*6e40*/  LOP3.LUT R0, R31.reuse, 0xffff0000, RZ, 0xc0, !PT ;  /* 0xffff00001f007812 */ /* 0x040fe200078ec0ff */
[----:B------:R-:W-:Y:S01]  /*6e50*/  FMUL R14, R24, R18 ;  /* 0x00000012180e7220 */ /* 0x000fe20000400000 */
[----:B------:R-:W-:Y:S01]  /*6e60*/  SHF.L.U32 R18, R31, 0x10, RZ ;  /* 0x000000101f127819 */ /* 0x000fe200000006ff */
[----:B------:R-:W-:Y:S01]  /*6e70*/  FFMA R4, R27, R17, R4 ;  /* 0x000000111b047223 */ /* 0x000fe20000000004 */
[----:B------:R-:W-:Y:S01]  /*6e80*/  F2FP.BF16.F32.PACK_AB R33, R7, R3 ;  /* 0x000000030721723e */ /* 0x000fe200000010ff */
[C---:B------:R-:W-:Y:S01]  /*6e90*/  FFMA R5, R27.reuse, R16, R5 ;  /* 0x000000101b057223 */ /* 0x040fe20000000005 */
[----:B------:R-:W-:Y:S01]  /*6ea0*/  SHF.L.U32 R2, R36, 0x10, RZ ;  /* 0x0000001024027819 */ /* 0x000fe200000006ff */
[----:B------:R-:W-:Y:S01]  /*6eb0*/  FMUL R11, R24, R11 ;  /* 0x0000000b180b7220 */ /* 0x000fe20000400000 */
[----:B------:R-:W-:Y:S01]  /*6ec0*/  LOP3.LUT R3, R36, 0xffff0000, RZ, 0xc0, !PT ;  /* 0xffff000024037812 */ /* 0x000fe200078ec0ff */
[----:B------:R-:W-:Y:S01]  /*6ed0*/  FFMA R6, R27, R18, R6 ;  /* 0x000000121b067223 */ /* 0x000fe20000000006 */
[----:B------:R-:W-:Y:S01]  /*6ee0*/  SHF.L.U32 R7, R37, 0x10, RZ ;  /* 0x0000001025077819 */ /* 0x000fe200000006ff */
[----:B------:R-:W-:Y:S01]  /*6ef0*/  FFMA R11, R27, R0, R11 ;  /* 0x000000001b0b7223 */ /* 0x000fe2000000000b */
[----:B------:R-:W-:Y:S01]  /*6f00*/  LOP3.LUT R0, R37, 0xffff0000, RZ, 0xc0, !PT ;  /* 0xffff000025007812 */ /* 0x000fe200078ec0ff */
[C---:B------:R-:W-:Y:S01]  /*6f10*/  FFMA R8, R27.reuse, R2, R8 ;  /* 0x000000021b087223 */ /* 0x040fe20000000008 */
[C---:B------:R-:W-:Y:S01]  /*6f20*/  FFMA R9, R27.reuse, R3, R9 ;  /* 0x000000031b097223 */ /* 0x040fe20000000009 */
[----:B------:R-:W-:Y:S01]  /*6f30*/  FMUL R15, R24, R15 ;  /* 0x0000000f180f7220 */ /* 0x000fe20000400000 */
[C---:B------:R-:W-:Y:S01]  /*6f40*/  SHF.L.U32 R2, R38.reuse, 0x10, RZ ;  /* 0x0000001026027819 */ /* 0x040fe200000006ff */
[----:B------:R-:W-:Y:S01]  /*6f50*/  FFMA R10, R27, R7, R10 ;  /* 0x000000071b0a7223 */ /* 0x000fe2000000000a */
[----:B------:R-:W-:Y:S01]  /*6f60*/  F2FP.BF16.F32.PACK_AB R34, R5, R4 ;  /* 0x000000040522723e */ /* 0x000fe200000010ff */
[----:B------:R-:W-:Y:S01]  /*6f70*/  FFMA R15, R27, R0, R15 ;  /* 0x000000001b0f7223 */ /* 0x000fe2000000000f */
[----:B------:R-:W-:Y:S01]  /*6f80*/  LOP3.LUT R3, R38, 0xffff0000, RZ, 0xc0, !PT ;  /* 0xffff000026037812 */ /* 0x000fe200078ec0ff */
[----:B------:R-:W-:Y:S01]  /*6f90*/  FMUL R19, R24, R19 ;  /* 0x0000001318137220 */ /* 0x000fe20000400000 */
[----:B------:R-:W-:Y:S01]  /*6fa0*/  SHF.L.U32 R4, R39, 0x10, RZ ;  /* 0x0000001027047819 */ /* 0x000fe200000006ff */
[----:B------:R-:W-:Y:S01]  /*6fb0*/  FFMA R12, R27, R2, R12 ;  /* 0x000000021b0c7223 */ /* 0x000fe2000000000c */
[----:B------:R-:W-:Y:S01]  /*6fc0*/  LOP3.LUT R5, R39, 0xffff0000, RZ, 0xc0, !PT ;  /* 0xffff000027057812 */ /* 0x000fe200078ec0ff */
[----:B------:R-:W-:Y:S01]  /*6fd0*/  FFMA R13, R27, R3, R13 ;  /* 0x000000031b0d7223 */ /* 0x000fe2000000000d */
[----:B------:R-:W-:Y:S01]  /*6fe0*/  F2FP.BF16.F32.PACK_AB R35, R11, R6 ;  /* 0x000000060b23723e */ /* 0x000fe200000010ff */
[----:B------:R-:W-:Y:S01]  /*6ff0*/  FFMA R14, R27, R4, R14 ;  /* 0x000000041b0e7223 */ /* 0x000fe2000000000e */
[----:B------:R-:W-:Y:S01]  /*7000*/  F2FP.BF16.F32.PACK_AB R8, R9, R8 ;  /* 0x000000080908723e */ /* 0x000fe200000010ff */
[----:B------:R-:W-:Y:S01]  /*7010*/  FFMA R19, R27, R5, R19 ;  /* 0x000000051b137223 */ /* 0x000fe20000000013 */
[----:B------:R-:W-:Y:S01]  /*7020*/  F2FP.BF16.F32.PACK_AB R9, R15, R10 ;  /* 0x0000000a0f09723e */ /* 0x000fe200000010ff */
[----:B------:R1:W-:Y:S01]  /*7030*/  STSM.16.M88.4 [R69+0x200], R32 ;  /* 0x0002002045007844 */ /* 0x0003e20000000200 */
[----:B------:R-:W-:Y:S02]  /*7040*/  F2FP.BF16.F32.PACK_AB R10, R13, R12 ;  /* 0x0000000c0d0a723e */ /* 0x000fe400000010ff */
[----:B------:R-:W-:Y:S05]  /*7050*/  F2FP.BF16.F32.PACK_AB R11, R19, R14 ;  /* 0x0000000e130b723e */ /* 0x000fea00000010ff */
[----:B------:R1:W-:Y:S01]  /*7060*/  STSM.16.M88.4 [R68+0x200], R8 ;  /* 0x0002000844007844 */ /* 0x0003e20000000200 */
[----:B------:R-:W-:Y:S01]  /*7070*/  @!PT LDS RZ, [RZ] ;  /* 0x00000000fffff984 */ /* 0x000fe20000000800 */
[----:B------:R-:W-:Y:S01]  /*7080*/  @!PT LDS RZ, [RZ] ;  /* 0x00000000fffff984 */ /* 0x000fe20000000800 */
[----:B------:R-:W-:Y:S01]  /*7090*/  @!PT LDS RZ, [RZ] ;  /* 0x00000000fffff984 */ /* 0x000fe20000000800 */
[----:B------:R-:W-:Y:S01]  /*70a0*/  @!PT LDS RZ, [RZ] ;  /* 0x00000000fffff984 */ /* 0x000fe20000000800 */
[----:B------:R2:W-:Y:S07]  /*70b0*/  MEMBAR.ALL.CTA ;  /* 0x0000000000007992 */ /* 0x0005ee0000008000 */
[----:B--2---:R-:W2:Y:S02]  /*70c0*/  FENCE.VIEW.ASYNC.S ;  /* 0x00000000000073c6 */ /* 0x004ea40000000000 */
[----:B--2---:R-:W-:Y:S06]  /*70d0*/  BAR.SYNC.DEFER_BLOCKING 0x1, 0x80 ;  /* 0x0042000000007b1d */ /* 0x004fec0000010000 */
[----:B------:R-:W-:Y:S05]  /*70e0*/  @P0 BRA `(.L_x_112) ;  /* 0x0000000000300947 */ /* 0x000fea0003800000 */
[----:B------:R-:W2:Y:S01]  /*70f0*/  LDCU.64 UR6, c[0x0][0x348] ;  /* 0x00006900ff0677ac */ /* 0x000ea20008000a00 */
[----:B------:R-:W-:Y:S02]  /*7100*/  R2UR UR42, R65 ;  /* 0x00000000412a72ca */ /* 0x000fe400000e0000 */
[----:B------:R-:W-:Y:S01]  /*7110*/  R2UR UR43, R63 ;  /* 0x000000003f2b72ca */ /* 0x000fe200000e0000 */
[----:B------:R-:W-:Y:S01]  /*7120*/  UIADD3 UR4, UPT, UPT, UR48, 0x200, URZ ;  /* 0x0000020030047890 */ /* 0x000fe2000fffe0ff */
[----:B------:R-:W-:Y:S05]  /*7130*/  R2UR UR44, R64 ;  /* 0x00000000402c72ca */ /* 0x000fea00000e0000 */
[----:B------:R-:W-:Y:S05]  /*7140*/  IMAD.U32 R61, RZ, RZ, UR4 ;  /* 0x00000004ff3d7e24 */ /* 0x000fea000f8e00ff */
[----:B------:R-:W-:Y:S01]  /*7150*/  R2UR UR40, R61 ;  /* 0x000000003d2872ca */ /* 0x000fe200000e0000 */
[----:B--2---:R-:W-:Y:S04]  /*7160*/  UIADD3 UR4, UP0, UPT, UR6, 0x680, URZ ;  /* 0x0000068006047890 */ /* 0x004fe8000ff1e0ff */
[----:B------:R-:W-:Y:S09]  /*7170*/  UIADD3.X UR5, UPT, UPT, URZ, UR7, URZ, UP0, !UPT ;  /* 0x00000007ff057290 */ /* 0x000ff200087fe4ff */
[----:B------:R2:W-:Y:S01]  /*7180*/  UTMASTG.4D.IM2COL [UR40], [UR4] ;  /* 0x00000028040073b5 */ /* 0x0005e20008058000 */
[----:B------:R0:W-:Y:S01]  /*7190*/  UTMACMDFLUSH ;  /* 0x00000000000079b7 */ /* 0x0001e20000000000 */
[----:B--2---:R-:W-:Y:S04]  /*71a0*/  DEPBAR.LE SB0, 0x1 ;  /* 0x000080400000791a */ /* 0x004fe80000000000 */
.L_x_112:
[----:B------:R-:W-:Y:S05]  /*71b0*/  BSYNC.RECONVERGENT B0 ;  /* 0x0000000000007941 */ /* 0x000fea0003800200 */
.L_x_111:
[----:B------:R-:W-:Y:S01]  /*71c0*/  BAR.SYNC.DEFER_BLOCKING 0x1, 0x80 ;  /* 0x0042000000007b1d */ /* 0x000fe20000010000 */
[----:B------:R-:W-:Y:S01]  /*71d0*/  ISETP.NE.AND P1, PT, R67, RZ, PT ;  /* 0x000000ff4300720c */ /* 0x000fe20003f25270 */
[----:B------:R-:W-:Y:S01]  /*71e0*/  UISETP.NE.AND UP0, UPT, UR52, URZ, UPT ;  /* 0x000000ff3400728c */ /* 0x000fe2000bf05270 */
[----:B------:R-:W-:Y:S11]  /*71f0*/  LEA R4, R71, UR48, 0x3 ;  /* 0x0000003047047c11 */ /* 0x000ff6000f8e18ff */
[----:B------:R-:W-:Y:S01]  /*7200*/  @P1 SHF.L.U32 R3, R46, 0x1f, RZ ;  /* 0x0000001f2e031819 */ /* 0x000fe200000006ff */
[----:B------:R-:W-:Y:S06]  /*7210*/  BRA.U !UP0, `(.L_x_113) ;  /* 0x0000000108247547 */ /* 0x000fec000b800000 */
[----:B------:R-:W2:Y:S01]  /*7220*/  S2R R0, SR_CgaCtaId ;  /* 0x0000000000007919 */ /* 0x000ea20000008800 */
[----:B------:R-:W-:Y:S01]  /*7230*/  IMAD.U32 R2, RZ, RZ, UR49 ;  /* 0x00000031ff027e24 */ /* 0x000fe2000f8e00ff */
[----:B------:R-:W-:Y:S04]  /*7240*/  UIADD3 UR4, UPT, UPT, UR49, 0x1, URZ ;  /* 0x0000000131047890 */ /* 0x000fe8000fffe0ff */
[----:B------:R-:W-:Y:S01]  /*7250*/  @P1 LEA R2, R2, UR48, 0x3 ;  /* 0x0000003002021c11 */ /* 0x000fe2000f8e18ff */
[----:B------:R-:W-:Y:S04]  /*7260*/  UISETP.NE.AND UP0, UPT, UR4, 0x4, UPT ;  /* 0x000000040400788c */ /* 0x000fe8000bf05270 */
[----:B------:R-:W-:Y:S01]  /*7270*/  @P1 VIADD R2, R2, 0x130 ;  /* 0x0000013002021836 */ /* 0x000fe20000000000 */
[----:B------:R-:W-:Y:S04]  /*7280*/  USEL UR49, UR4, URZ, UP0 ;  /* 0x000000ff04317287 */ /* 0x000fe80008000000 */
[----:B--2---:R-:W-:Y:S04]  /*7290*/  @P1 PRMT R0, R0, 0x654, R2 ;  /* 0x0000065400001816 */ /* 0x004fe80000000002 */
[----:B------:R2:W-:Y:S04]  /*72a0*/  @P1 SYNCS.ARRIVE.TRANS64.RED.A1T0 RZ, [R0+URZ], RZ ;  /* 0x000000ff00ff19a7 */ /* 0x0005e800081004ff */
.L_x_113:
[----:B------:R-:W4:Y:S01]  /*72b0*/  @P1 SYNCS.PHASECHK.TRANS64.TRYWAIT P0, [R4+URZ+0x110], R3 ;  /* 0x00011003040015a7 */ /* 0x000f2200080011ff */
[----:B------:R-:W-:Y:S01]  /*72c0*/  BSSY B1, `(.L_x_114) ;  /* 0x0000013000017945 */ /* 0x000fe20003800000 */
[----:B----4-:R-:W-:Y:S03]  /*72d0*/  @P1 SEL R73, RZ, 0x1, !P0 ;  /* 0x00000001ff491807 */ /* 0x010fe60004000000 */
[----:B------:R-:W-:Y:S05]  /*72e0*/  @!P1 BRA `(.L_x_115) ;  /* 0x0000000000409947 */ /* 0x000fea0003800000 */
[----:B------:R-:W-:Y:S01]  /*72f0*/  ISETP.NE.AND P1, PT, R74, RZ, PT ;  /* 0x000000ff4a00720c */ /* 0x000fe20003f25270 */
[----:B------:R-:W-:Y:S01]  /*7300*/  BSSY B0, `(.L_x_116) ;  /* 0x0000009000007945 */ /* 0x000fe20003800000 */
[----:B------:R-:W-:Y:S11]  /*7310*/  ISETP.NE.AND P0, PT, R73, RZ, PT ;  /* 0x000000ff4900720c */ /* 0x000ff60003f05270 */
[----:B------:R-:W-:Y:S05]  /*7320*/  @P1 IMAD R3, R71, 0x1000, R72 ;  /* 0x0000100047031824 */ /* 0x000fea00078e0248 */
[----:B------:R-:W-:Y:S05]  /*7330*/  @P1 IADD3 R2, PT, PT, R3, UR48, RZ ;  /* 0x0000003003021c10 */ /* 0x000fea000fffe0ff */
[----:B------:R-:W-:Y:S01]  /*7340*/  @P1 IMAD.IADD R2, R62, 0x1, R2 ;  /* 0x000000013e021824 */ /* 0x000fe200078e0202 */
[----:B------:R-:W-:Y:S06]  /*7350*/  @P0 BRA `(.L_x_117) ;  /* 0x00000000000c0947 */ /* 0x000fec0003800000 */
[----:B--2---:R-:W-:Y:S04]  /*7360*/  SHF.L.U32 R0, R46, 0x1f, RZ ;  /* 0x0000001f2e007819 */ /* 0x004fe800000006ff */
[----:B------:R-:W2:Y:S02]  /*7370*/  SYNCS.PHASECHK.TRANS64.TRYWAIT P0, [R4+URZ+0x110], R0 ;  /* 0x00011000040075a7 */ /* 0x000ea400080011ff */
[----:B--2---:R-:W-:Y:S05]  /*7380*/  @!P0 BRA `(.L_x_118) ;  /* 0x0000002800808947 */ /* 0x004fea0003800000 */
.L_x_117:
[----:B------:R-:W-:Y:S05]  /*7390*/  BSYNC B0 ;  /* 0x0000000000007941 */ /* 0x000fea0003800000 */
.L_x_116:
[----:B------:R-:W-:Y:S02]  /*73a0*/  ISETP.NE.AND P0, PT, R74, RZ, PT ;  /* 0x000000ff4a00720c */ /* 0x000fe40003f05270 */
[----:B------:R-:W-:Y:S11]  /*73b0*/  IADD3 R71, PT, PT, R71, 0x1, RZ ;  /* 0x0000000147477810 */ /* 0x000ff60007ffe0ff */
[----:B------:R-:W-:Y:S05]  /*73c0*/  @P0 WARPSYNC.ALL ;  /* 0x0000000000000948 */ /* 0x000fea0003800000 */
[----:B------:R4:W1:Y:S04]  /*73d0*/  @P0 LDSM.16.M88.4 R28, [R3+UR48+0x200] ;  /* 0x00020030031c083b */ /* 0x0008680008000200 */
[----:B------:R4:W1:Y:S02]  /*73e0*/  @P0 LDSM.16.M88.4 R36, [R2+0x200] ;  /* 0x000200000224083b */ /* 0x0008640000000200 */
.L_x_115:
[----:B------:R-:W-:Y:S05]  /*73f0*/  BSYNC B1 ;  /* 0x0000000000017941 */ /* 0x000fea0003800000 */
.L_x_114:
[----:B--2---:R-:W-:Y:S05]  /*7400*/  VIADD R0, R25, 0x20 ;  /* 0x0000002019007836 */ /* 0x004fea0000000000 */
[----:B------:R-:W-:Y:S04]  /*7410*/  SHF.R.U32.HI R0, RZ, 0x15, R0 ;  /* 0x00000015ff007819 */ /* 0x000fe80000011600 */
[----:B------:R-:W-:Y:S11]  /*7420*/  LOP3.LUT P0, RZ, R0, 0x3, R50, 0x48, !PT ;  /* 0x0000000300ff7812 */ /* 0x000ff60007804832 */
[----:B------:R-:W-:Y:S02]  /*7430*/  @!UPT UIADD3 URZ, UPT, UPT, URZ, URZ, URZ ;  /* 0x000000fffffff290 */ /* 0x000fe4000fffe0ff */
[----:B------:R-:W-:Y:S05]  /*7440*/  @!P0 BRA `(.L_x_119) ;  /* 0x0000000000408947 */ /* 0x000fea0003800000 */
[----:B------:R-:W2:Y:S01]  /*7450*/  LDCU.64 UR8, c[0x4][0x70] ;  /* 0x01000e00ff0877ac */ /* 0x000ea20008000a00 */
[----:B----4-:R-:W-:Y:S01]  /*7460*/  MOV R3, 0x0 ;  /* 0x0000000000037802 */ /* 0x010fe20000000f00 */
[----:B------:R-:W-:Y:S02]  /*7470*/  HFMA2 R12, -RZ, RZ, 0, 5.9604644775390625e-08 ;  /* 0x00000001ff0c7431 */ /* 0x000fe400000001ff */
[----:B-1----:R-:W-:Y:S02]  /*7480*/  IMAD.MOV.U32 R8, RZ, RZ, 0x192 ;  /* 0x00000192ff087424 */ /* 0x002fe400078e00ff */
[----:B------:R-:W-:Y:S01]  /*7490*/  IMAD.MOV.U32 R13, RZ, RZ, RZ ;  /* 0x000000ffff0d7224 */ /* 0x000fe200078e00ff */
[----:B------:R-:W1:Y:S01]  /*74a0*/  LDCU.64 UR6, c[0x4][0x78] ;  /* 0x01000f00ff0677ac */ /* 0x000e620008000a00 */
[----:B------:R-:W4:Y:S01]  /*74b0*/  LDC.64 R2, c[0x4][R3] ;  /* 0x0100000003027b82 */ /* 0x000f220000000a00 */
[----:B------:R-:W5:Y:S01]  /*74c0*/  LDCU.64 UR4, c[0x4][0x10] ;  /* 0x01000200ff0477ac */ /* 0x000f620008000a00 */
[----:B--2---:R-:W-:Y:S01]  /*74d0*/  MOV R5, UR9 ;  /* 0x0000000900057c02 */ /* 0x004fe20008000f00 */
[----:B------:R-:W-:Y:S01]  /*74e0*/  IMAD.U32 R4, RZ, RZ, UR8 ;  /* 0x00000008ff047e24 */ /* 0x000fe2000f8e00ff */
[----:B-1----:R-:W-:Y:S01]  /*74f0*/  MOV R7, UR7 ;  /* 0x0000000700077c02 */ /* 0x002fe20008000f00 */
[----:B------:R-:W-:Y:S01]  /*7500*/  IMAD.U32 R6, RZ, RZ, UR6 ;  /* 0x00000006ff067e24 */ /* 0x000fe2000f8e00ff */
[----:B-----5:R-:W-:Y:S01]  /*7510*/  MOV R11, UR5 ;  /* 0x00000005000b7c02 */ /* 0x020fe20008000f00 */
[----:B------:R-:W-:Y:S02]  /*7520*/  IMAD.U32 R10, RZ, RZ, UR4 ;  /* 0x00000004ff0a7e24 */ /* 0x000fe4000f8e00ff */
[----:B------:R-:W-:Y:S07]  /*7530*/  LEPC R20, `(.L_x_119) ;  /* 0x000000001014794e */ /* 0x000fee0000000000 */
[----:B---34-:R-:W-:Y:S05]  /*7540*/  CALL.ABS.NOINC R2 ;  /* 0x0000000002007343 */ /* 0x018fea0003c00000 */
.L_x_119:
[----:B-1--4-:R-:W-:Y:S01]  /*7550*/  SHF.L.U32 R3, R28, 0x10, RZ ;  /* 0x000000101c037819 */ /* 0x012fe200000006ff */
[----:B------:R-:W-:Y:S05]  /*7560*/  WARPSYNC.ALL ;  /* 0x0000000000007948 */ /* 0x000fea0003800000 */
[----:B------:R-:W-:Y:S01]  /*7570*/  R2UR UR4, R25 ;  /* 0x00000000190472ca */ /* 0x000fe200000e0000 */
[----:B------:R-:W1:Y:S01]  /*7580*/  S2R R75, SR_CgaCtaId ;  /* 0x00000000004b7919 */ /* 0x000e620000008800 */
[C---:B------:R-:W-:Y:S01]  /*7590*/  SHF.L.U32 R20, R29.reuse, 0x10, RZ ;  /* 0x000000101d147819 */ /* 0x040fe200000006ff */
[----:B------:R-:W-:Y:S01]  /*75a0*/  BSSY.RECONVERGENT B0, `(.L_x_120) ;  /* 0x0000055000007945 */ /* 0x000fe20003800200 */
[----:B------:R-:W-:Y:S02]  /*75b0*/  LOP3.LUT R21, R29, 0xffff0000, RZ, 0xc0, !PT ;  /* 0xffff00001d157812 */ /* 0x000fe400078ec0ff */
[----:B------:R-:W-:Y:S02]  /*75c0*/  ISETP.NE.AND P6, PT, R67, RZ, PT ;  /* 0x000000ff4300720c */ /* 0x000fe40003fc5270 */
[----:B------:R-:W-:Y:S05]  /*75d0*/  ISETP.NE.AND P0, PT, R48, RZ, PT ;  /* 0x000000ff3000720c */ /* 0x000fea0003f05270 */
[----:B------:R-:W2:Y:S02]  /*75e0*/  LDTM.16dp256bit.x4 R4, tmem[UR4+0x20] ;  /* 0x00002004000479ee */ /* 0x000ea40008120000 */
[----:B--2---:R-:W-:Y:S01]  /*75f0*/  FMUL R0, R24, R4 ;  /* 0x0000000418007220 */ /* 0x004fe20000400000 */
[----:B------:R-:W-:Y:S01]  /*7600*/  LOP3.LUT R4, R28, 0xffff0000, RZ, 0xc0, !PT ;  /* 0xffff00001c047812 */ /* 0x000fe200078ec0ff */
[C---:B------:R-:W-:Y:S01]  /*7610*/  FMUL R2, R24.reuse, R5 ;  /* 0x0000000518027220 */ /* 0x040fe20000400000 */
[C---:B------:R-:W-:Y:S01]  /*7620*/  FMUL R7, R24.reuse, R7 ;  /* 0x0000000718077220 */ /* 0x040fe20000400000 */
[C---:B------:R-:W-:Y:S01]  /*7630*/  FFMA R0, R27.reuse, R3, R0 ;  /* 0x000000031b007223 */ /* 0x040fe20000000000 */
[C---:B------:R-:W-:Y:S01]  /*7640*/  FMUL R3, R24.reuse, R6 ;  /* 0x0000000618037220 */ /* 0x040fe20000400000 */
[C---:B------:R-:W-:Y:S01]  /*7650*/  FFMA R2, R27.reuse, R4, R2 ;  /* 0x000000041b027223 */ /* 0x040fe20000000002 */
[C---:B------:R-:W-:Y:S01]  /*7660*/  FMUL R4, R24.reuse, R8 ;  /* 0x0000000818047220 */ /* 0x040fe20000400000 */
[----:B------:R-:W-:Y:S01]  /*7670*/  FMUL R8, R24, R12 ;  /* 0x0000000c18087220 */ /* 0x000fe20000400000 */
[C---:B------:R-:W-:Y:S01]  /*7680*/  FFMA R3, R27.reuse, R20, R3 ;  /* 0x000000141b037223 */ /* 0x040fe20000000003 */
[----:B------:R-:W-:Y:S01]  /*7690*/  FFMA R7, R27, R21, R7 ;  /* 0x000000151b077223 */ /* 0x000fe20000000007 */
[----:B------:R-:W-:Y:S01]  /*76a0*/  F2FP.BF16.F32.PACK_AB R32, R2, R0 ;  /* 0x000000000220723e */ /* 0x000fe200000010ff */
[----:B------:R-:W-:Y:S01]  /*76b0*/  FMUL R12, R24, R16 ;  /* 0x00000010180c7220 */ /* 0x000fe20000400000 */
[----:B------:R-:W-:Y:S01]  /*76c0*/  SHF.L.U32 R16, R30, 0x10, RZ ;  /* 0x000000101e107819 */ /* 0x000fe200000006ff */
[----:B------:R-:W-:Y:S01]  /*76d0*/  FMUL R5, R24, R9 ;  /* 0x0000000918057220 */ /* 0x000fe20000400000 */
[----:B------:R-:W-:Y:S01]  /*76e0*/  LOP3.LUT R0, R30, 0xffff0000, RZ, 0xc0, !PT ;  /* 0xffff00001e007812 */ /* 0x000fe200078ec0ff */
[C---:B------:R-:W-:Y:S01]  /*76f0*/  FMUL R6, R24.reuse, R10 ;  /* 0x0000000a18067220 */ /* 0x040fe20000400000 */
[----:B------:R-:W-:Y:S01]  /*7700*/  SHF.L.U32 R2, R31, 0x10, RZ ;  /* 0x000000101f027819 */ /* 0x000fe200000006ff */
[----:B------:R-:W-:Y:S01]  /*7710*/  FFMA R4, R27, R16, R4 ;  /* 0x000000101b047223 */ /* 0x000fe20000000004 */
[----:B------:R-:W-:Y:S01]  /*7720*/  F2FP.BF16.F32.PACK_AB R33, R7, R3 ;  /* 0x000000030721723e */ /* 0x000fe200000010ff */
[----:B------:R-:W-:Y:S01]  /*7730*/  FFMA R5, R27, R0, R5 ;  /* 0x000000001b057223 */ /* 0x000fe20000000005 */
[----:B------:R-:W-:Y:S01]  /*7740*/  LOP3.LUT R3, R31, 0xffff0000, RZ, 0xc0, !PT ;  /* 0xffff00001f037812 */ /* 0x000fe200078ec0ff */
[----:B------:R-:W-:Y:S01]  /*7750*/  FMUL R11, R24, R11 ;  /* 0x0000000b180b7220 */ /* 0x000fe20000400000 */
[C---:B------:R-:W-:Y:S01]  /*7760*/  SHF.L.U32 R0, R36.reuse, 0x10, RZ ;  /* 0x0000001024007819 */ /* 0x040fe200000006ff */
[C---:B------:R-:W-:Y:S01]  /*7770*/  FFMA R6, R27.reuse, R2, R6 ;  /* 0x000000021b067223 */ /* 0x040fe20000000006 */
[----:B------:R-:W-:Y:S01]  /*7780*/  LOP3.LUT R2, R36, 0xffff0000, RZ, 0xc0, !PT ;  /* 0xffff000024027812 */ /* 0x000fe200078ec0ff */
[----:B------:R-:W-:Y:S01]  /*7790*/  FFMA R11, R27, R3, R11 ;  /* 0x000000031b0b7223 */ /* 0x000fe2000000000b */
[----:B------:R-:W-:Y:S01]  /*77a0*/  SHF.L.U32 R3, R37, 0x10, RZ ;  /* 0x0000001025037819 */ /* 0x000fe200000006ff */
[C---:B------:R-:W-:Y:S01]  /*77b0*/  FMUL R9, R24.reuse, R13 ;  /* 0x0000000d18097220 */ /* 0x040fe20000400000 */
[----:B------:R-:W-:Y:S01]  /*77c0*/  F2FP.BF16.F32.PACK_AB R34, R5, R4 ;  /* 0x000000040522723e */ /* 0x000fe200000010ff */
[----:B------:R-:W-:Y:S01]  /*77d0*/  FMUL R10, R24, R14 ;  /* 0x0000000e180a7220 */ /* 0x000fe20000400000 */
[----:B------:R-:W-:Y:S01]  /*77e0*/  SHF.L.U32 R4, R39, 0x10, RZ ;  /* 0x0000001027047819 */ /* 0x000fe200000006ff */
[----:B------:R-:W-:Y:S01]  /*77f0*/  FFMA R8, R27, R0, R8 ;  /* 0x000000001b087223 */ /* 0x000fe20000000008 */
[----:B------:R-:W-:Y:S01]  /*7800*/  LOP3.LUT R0, R37, 0xffff0000, RZ, 0xc0, !PT ;  /* 0xffff000025007812 */ /* 0x000fe200078ec0ff */
[C---:B------:R-:W-:Y:S01]  /*7810*/  FFMA R9, R27.reuse, R2, R9 ;  /* 0x000000021b097223 */ /* 0x040fe20000000009 */
[C---:B------:R-:W-:Y:S01]  /*7820*/  SHF.L.U32 R2, R38.reuse, 0x10, RZ ;  /* 0x0000001026027819 */ /* 0x040fe200000006ff */
[----:B------:R-:W-:Y:S01]  /*7830*/  FFMA R10, R27, R3, R10 ;  /* 0x000000031b0a7223 */ /* 0x000fe2000000000a */
[----:B------:R-:W-:Y:S01]  /*7840*/  LOP3.LUT R3, R38, 0xffff0000, RZ, 0xc0, !PT ;  /* 0xffff000026037812 */ /* 0x000fe200078ec0ff */
[C---:B------:R-:W-:Y:S01]  /*7850*/  FMUL R15, R24.reuse, R15 ;  /* 0x0000000f180f7220 */ /* 0x040fe20000400000 */
[----:B------:R-:W-:Y:S01]  /*7860*/  LOP3.LUT R5, R39, 0xffff0000, RZ, 0xc0, !PT ;  /* 0xffff000027057812 */ /* 0x000fe200078ec0ff */
[C---:B------:R-:W-:Y:S01]  /*7870*/  FMUL R13, R24.reuse, R17 ;  /* 0x00000011180d7220 */ /* 0x040fe20000400000 */
[----:B------:R-:W-:Y:S01]  /*7880*/  F2FP.BF16.F32.PACK_AB R35, R11, R6 ;  /* 0x000000060b23723e */ /* 0x000fe200000010ff */
[C---:B------:R-:W-:Y:S01]  /*7890*/  FMUL R14, R24.reuse, R18 ;  /* 0x00000012180e7220 */ /* 0x040fe20000400000 */
[C---:B------:R-:W-:Y:S01]  /*78a0*/  FFMA R15, R27.reuse, R0, R15 ;  /* 0x000000001b0f7223 */ /* 0x040fe2000000000f */
[----:B------:R-:W-:Y:S01]  /*78b0*/  FMUL R19, R24, R19 ;  /* 0x0000001318137220 */ /* 0x000fe20000400000 */
[----:B------:R-:W-:Y:S01]  /*78c0*/  FFMA R12, R27, R2, R12 ;  /* 0x000000021b0c7223 */ /* 0x000fe2000000000c */
[----:B------:R2:W-:Y:S01]  /*78d0*/  STSM.16.M88.4 [R69+0x1200], R32 ;  /* 0x0012002045007844 */ /* 0x0005e20000000200 */
[----:B------:R-:W-:Y:S01]  /*78e0*/  F2FP.BF16.F32.PACK_AB R8, R9, R8 ;  /* 0x000000080908723e */ /* 0x000fe200000010ff */
[----:B------:R-:W-:Y:S01]  /*78f0*/  FFMA R13, R27, R3, R13 ;  /* 0x000000031b0d7223 */ /* 0x000fe2000000000d */
[----:B------:R-:W-:Y:S01]  /*7900*/  F2FP.BF16.F32.PACK_AB R9, R15, R10 ;  /* 0x0000000a0f09723e */ /* 0x000fe200000010ff */
[C---:B------:R-:W-:Y:S01]  /*7910*/  FFMA R14, R27.reuse, R4, R14 ;  /* 0x000000041b0e7223 */ /* 0x040fe2000000000e */
[----:B------:R-:W-:Y:S01]  /*7920*/  FFMA R19, R27, R5, R19 ;  /* 0x000000051b137223 */ /* 0x000fe20000000013 */
[----:B------:R-:W-:Y:S02]  /*7930*/  MOV R0, UR49 ;  /* 0x0000003100007c02 */ /* 0x000fe40008000f00 */
[----:B------:R-:W-:Y:S02]  /*7940*/  F2FP.BF16.F32.PACK_AB R10, R13, R12 ;  /* 0x0000000c0d0a723e */ /* 0x000fe400000010ff */
[----:B------:R-:W-:Y:S02]  /*7950*/  F2FP.BF16.F32.PACK_AB R11, R19, R14 ;  /* 0x0000000e130b723e */ /* 0x000fe400000010ff */
[----:B------:R-:W-:Y:S02]  /*7960*/  @P6 LEA R0, R0, UR48, 0x3 ;  /* 0x0000003000006c11 */ /* 0x000fe4000f8e18ff */
[----:B------:R-:W-:Y:S01]  /*7970*/  LEA R2, R71, UR48, 0x3 ;  /* 0x0000003047027c11 */ /* 0x000fe2000f8e18ff */
[----:B------:R2:W-:Y:S01]  /*7980*/  STSM.16.M88.4 [R68+0x1200], R8 ;  /* 0x0012000844007844 */ /* 0x0005e20000000200 */
[----:B------:R-:W-:Y:S02]  /*7990*/  @P6 IADD3 R0, PT, PT, R0, 0x130, RZ ;  /* 0x0000013000006810 */ /* 0x000fe40007ffe0ff */
[----:B------:R-:W-:Y:S01]  /*79a0*/  @P6 SHF.L.U32 R3, R46, 0x1f, RZ ;  /* 0x0000001f2e036819 */ /* 0x000fe200000006ff */
[----:B------:R-:W-:Y:S01]  /*79b0*/  @!PT LDS RZ, [RZ] ;  /* 0x00000000fffff984 */ /* 0x000fe20000000800 */
[----:B------:R-:W-:Y:S01]  /*79c0*/  @!PT LDS RZ, [RZ] ;  /* 0x00000000fffff984 */ /* 0x000fe20000000800 */
[----:B------:R-:W-:Y:S01]  /*79d0*/  @!PT LDS RZ, [RZ] ;  /* 0x00000000fffff984 */ /* 0x000fe20000000800 */
[----:B------:R-:W-:Y:S01]  /*79e0*/  @!PT LDS RZ, [RZ] ;  /* 0x00000000fffff984 */ /* 0x000fe20000000800 */
[----:B------:R4:W-:Y:S06]  /*79f0*/  MEMBAR.ALL.CTA ;  /* 0x0000000000007992 */ /* 0x0009ec0000008000 */
[----:B----4-:R-:W4:Y:S01]  /*7a00*/  FENCE.VIEW.ASYNC.S ;  /* 0x00000000000073c6 */ /* 0x010f220000000000 */
[----:B-1----:R-:W-:Y:S01]  /*7a10*/  @P6 PRMT R0, R75, 0x654, R0 ;  /* 0x000006544b006816 */ /* 0x002fe20000000000 */
[----:B----4-:R-:W-:Y:S06]  /*7a20*/  BAR.SYNC.DEFER_BLOCKING 0x1, 0x80 ;  /* 0x0042000000007b1d */ /* 0x010fec0000010000 */
[----:B------:R-:W-:Y:S05]  /*7a30*/  @P0 BRA `(.L_x_121) ;  /* 0x00000000002c0947 */ /* 0x000fea0003800000 */
[----:B------:R-:W1:Y:S01]  /*7a40*/  LDCU.64 UR6, c[0x0][0x348] ;  /* 0x00006900ff0677ac */ /* 0x000e620008000a00 */
[----:B------:R-:W-:Y:S02]  /*7a50*/  R2UR UR10, R65 ;  /* 0x00000000410a72ca */ /* 0x000fe400000e0000 */
[----:B------:R-:W-:Y:S01]  /*7a60*/  R2UR UR11, R63 ;  /* 0x000000003f0b72ca */ /* 0x000fe200000e0000 */
[----:B------:R-:W-:Y:S01]  /*7a70*/  UIADD3 UR9, UPT, UPT, UR41, 0x20, URZ ;  /* 0x0000002029097890 */ /* 0x000fe2000fffe0ff */
[----:B------:R-:W-:Y:S01]  /*7a80*/  R2UR UR12, R64 ;  /* 0x00000000400c72ca */ /* 0x000fe200000e0000 */
[----:B------:R-:W-:Y:S02]  /*7a90*/  UIADD3 UR8, UPT, UPT, UR48, 0x1200, URZ ;  /* 0x0000120030087890 */ /* 0x000fe4000fffe0ff */
[----:B-1----:R-:W-:Y:S04]  /*7aa0*/  UIADD3 UR4, UP0, UPT, UR6, 0x680, URZ ;  /* 0x0000068006047890 */ /* 0x002fe8000ff1e0ff */
[----:B------:R-:W-:Y:S09]  /*7ab0*/  UIADD3.X UR5, UPT, UPT, URZ, UR7, URZ, UP0, !UPT ;  /* 0x00000007ff057290 */ /* 0x000ff200087fe4ff */
[----:B------:R1:W-:Y:S01]  /*7ac0*/  UTMASTG.4D.IM2COL [UR8], [UR4] ;  /* 0x00000008040073b5 */ /* 0x0003e20008058000 */
[----:B------:R0:W-:Y:S01]  /*7ad0*/  UTMACMDFLUSH ;  /* 0x00000000000079b7 */ /* 0x0001e20000000000 */
[----:B-1----:R-:W-:Y:S04]  /*7ae0*/  DEPBAR.LE SB0, 0x1 ;  /* 0x000080400000791a */ /* 0x002fe80000000000 */
.L_x_121:
[----:B------:R-:W-:Y:S05]  /*7af0*/  BSYNC.RECONVERGENT B0 ;  /* 0x0000000000007941 */ /* 0x000fea0003800200 */
.L_x_120:
[----:B------:R-:W-:Y:S01]  /*7b00*/  BAR.SYNC.DEFER_BLOCKING 0x1, 0x80 ;  /* 0x0042000000007b1d */ /* 0x000fe20000010000 */
[----:B------:R-:W-:Y:S04]  /*7b10*/  UIADD3 UR4, UPT, UPT, UR49, 0x1, URZ ;  /* 0x0000000131047890 */ /* 0x000fe8000fffe0ff */
[----:B------:R-:W-:Y:S04]  /*7b20*/  UISETP.NE.AND UP0, UPT, UR4, 0x4, UPT ;  /* 0x000000040400788c */ /* 0x000fe8000bf05270 */
[----:B------:R-:W-:Y:S01]  /*7b30*/  USEL UR40, UR4, URZ, UP0 ;  /* 0x000000ff04287287 */ /* 0x000fe20008000000 */
[----:B------:R1:W-:Y:S01]  /*7b40*/  @P6 SYNCS.ARRIVE.TRANS64.RED.A1T0 RZ, [R0+URZ], RZ ;  /* 0x000000ff00ff69a7 */ /* 0x0003e200081004ff */
[----:B------:R-:W-:Y:S01]  /*7b50*/  BSSY B1, `(.L_x_122) ;  /* 0x0000014000017945 */ /* 0x000fe20003800000 */
[----:B------:R-:W4:Y:S02]  /*7b60*/  @P6 SYNCS.PHASECHK.TRANS64.TRYWAIT P0, [R2+URZ+0x110], R3 ;  /* 0x00011003020065a7 */ /* 0x000f2400080011ff */
[----:B----4-:R-:W-:Y:S01]  /*7b70*/  @P6 SEL R73, RZ, 0x1, !P0 ;  /* 0x00000001ff496807 */ /* 0x010fe20004000000 */
[----:B-1----:R-:W-:Y:S06]  /*7b80*/  @!P6 BRA `(.L_x_123) ;  /* 0x000000000040e947 */ /* 0x002fec0003800000 */
[----:B------:R-:W-:Y:S01]  /*7b90*/  ISETP.NE.AND P1, PT, R74, RZ, PT ;  /* 0x000000ff4a00720c */ /* 0x000fe20003f25270 */
[----:B------:R-:W-:Y:S01]  /*7ba0*/  BSSY B0, `(.L_x_124) ;  /* 0x0000009000007945 */ /* 0x000fe20003800000 */
[----:B------:R-:W-:Y:S11]  /*7bb0*/  ISETP.NE.AND P0, PT, R73, RZ, PT ;  /* 0x000000ff4900720c */ /* 0x000ff60003f05270 */
[----:B------:R-:W-:Y:S05]  /*7bc0*/  @P1 IMAD R3, R71, 0x1000, R72 ;  /* 0x0000100047031824 */ /* 0x000fea00078e0248 */
[----:B------:R-:W-:Y:S05]  /*7bd0*/  @P1 IADD3 R0, PT, PT, R3, UR48, RZ ;  /* 0x0000003003001c10 */ /* 0x000fea000fffe0ff */
[----:B------:R-:W-:Y:S01]  /*7be0*/  @P1 IMAD.IADD R0, R62, 0x1, R0 ;  /* 0x000000013e001824 */ /* 0x000fe200078e0200 */
[----:B------:R-:W-:Y:S06]  /*7bf0*/  @P0 BRA `(.L_x_125) ;  /* 0x00000000000c0947 */ /* 0x000fec0003800000 */
[----:B------:R-:W-:Y:S04]  /*7c00*/  SHF.L.U32 R4, R46, 0x1f, RZ ;  /* 0x0000001f2e047819 */ /* 0x000fe800000006ff */
[----:B------:R-:W1:Y:S02]  /*7c10*/  SYNCS.PHASECHK.TRANS64.TRYWAIT P0, [R2+URZ+0x110], R4 ;  /* 0x00011004020075a7 */ /* 0x000e6400080011ff */
[----:B-1----:R-:W-:Y:S05]  /*7c20*/  @!P0 BRA `(.L_x_126) ;  /* 0x00000020006c8947 */ /* 0x002fea0003800000 */
.L_x_125:
[----:B------:R-:W-:Y:S05]  /*7c30*/  BSYNC B0 ;  /* 0x0000000000007941 */ /* 0x000fea0003800000 */
.L_x_124:
[----:B------:R-:W-:Y:S02]  /*7c40*/  ISETP.NE.AND P0, PT, R74, RZ, PT ;  /* 0x000000ff4a00720c */ /* 0x000fe40003f05270 */
[----:B------:R-:W-:Y:S11]  /*7c50*/  IADD3 R71, PT, PT, R71, 0x1, RZ ;  /* 0x0000000147477810 */ /* 0x000ff60007ffe0ff */
[----:B------:R-:W-:Y:S05]  /*7c60*/  @P0 WARPSYNC.ALL ;  /* 0x0000000000000948 */ /* 0x000fea0003800000 */
[----:B------:R4:W1:Y:S04]  /*7c70*/  @P0 LDSM.16.M88.4 R28, [R3+UR48+0x200] ;  /* 0x00020030031c083b */ /* 0x0008680008000200 */
[----:B------:R4:W1:Y:S02]  /*7c80*/  @P0 LDSM.16.M88.4 R36, [R0+0x200] ;  /* 0x000200000024083b */ /* 0x0008640000000200 */
.L_x_123:
[----:B------:R-:W-:Y:S05]  /*7c90*/  BSYNC B1 ;  /* 0x0000000000017941 */ /* 0x000fea0003800000 */
.L_x_122:
[----:B----4-:R-:W-:Y:S05]  /*7ca0*/  VIADD R0, R25, 0x40 ;  /* 0x0000004019007836 */ /* 0x010fea0000000000 */
[----:B------:R-:W-:Y:S04]  /*7cb0*/  SHF.R.U32.HI R0, RZ, 0x15, R0 ;  /* 0x00000015ff007819 */ /* 0x000fe80000011600 */
[----:B------:R-:W-:Y:S11]  /*7cc0*/  LOP3.LUT P0, RZ, R0, 0x3, R50, 0x48, !PT ;  /* 0x0000000300ff7812 */ /* 0x000ff60007804832 */
[----:B------:R-:W-:Y:S02]  /*7cd0*/  @!UPT UIADD3 URZ, UPT, UPT, URZ, URZ, URZ ;  /* 0x000000fffffff290 */ /* 0x000fe4000fffe0ff */
[----:B------:R-:W-:Y:S05]  /*7ce0*/  @!P0 BRA `(.L_x_127) ;  /* 0x0000000000408947 */ /* 0x000fea0003800000 */
[----:B------:R-:W4:Y:S01]  /*7cf0*/  LDCU.64 UR8, c[0x4][0x70] ;  /* 0x01000e00ff0877ac */ /* 0x000f220008000a00 */
[----:B------:R-:W-:Y:S01]  /*7d00*/  MOV R3, 0x0 ;  /* 0x0000000000037802 */ /* 0x000fe20000000f00 */
[----:B------:R-:W-:Y:S02]  /*7d10*/  HFMA2 R12, -RZ, RZ, 0, 5.9604644775390625e-08 ;  /* 0x00000001ff0c7431 */ /* 0x000fe400000001ff */
[----:B--2---:R-:W-:Y:S02]  /*7d20*/  IMAD.MOV.U32 R8, RZ, RZ, 0x192 ;  /* 0x00000192ff087424 */ /* 0x004fe400078e00ff */
[----:B------:R-:W-:Y:S01]  /*7d30*/  IMAD.MOV.U32 R13, RZ, RZ, RZ ;  /* 0x000000ffff0d7224 */ /* 0x000fe200078e00ff */
[----:B------:R-:W2:Y:S01]  /*7d40*/  LDCU.64 UR6, c[0x4][0x78] ;  /* 0x01000f00ff0677ac */ /* 0x000ea20008000a00 */
[----:B-1----:R-:W1:Y:S01]  /*7d50*/  LDC.64 R2, c[0x4][R3] ;  /* 0x0100000003027b82 */ /* 0x002e620000000a00 */
[----:B------:R-:W5:Y:S01]  /*7d60*/  LDCU.64 UR4, c[0x4][0x10] ;  /* 0x01000200ff0477ac */ /* 0x000f620008000a00 */
[----:B----4-:R-:W-:Y:S01]  /*7d70*/  MOV R5, UR9 ;  /* 0x0000000900057c02 */ /* 0x010fe20008000f00 */
[----:B------:R-:W-:Y:S01]  /*7d80*/  IMAD.U32 R4, RZ, RZ, UR8 ;  /* 0x00000008ff047e24 */ /* 0x000fe2000f8e00ff */
[----:B--2---:R-:W-:Y:S01]  /*7d90*/  MOV R7, UR7 ;  /* 0x0000000700077c02 */ /* 0x004fe20008000f00 */
[----:B------:R-:W-:Y:S01]  /*7da0*/  IMAD.U32 R6, RZ, RZ, UR6 ;  /* 0x00000006ff067e24 */ /* 0x000fe2000f8e00ff */
[----:B-----5:R-:W-:Y:S01]  /*7db0*/  MOV R11, UR5 ;  /* 0x00000005000b7c02 */ /* 0x020fe20008000f00 */
[----:B------:R-:W-:Y:S02]  /*7dc0*/  IMAD.U32 R10, RZ, RZ, UR4 ;  /* 0x00000004ff0a7e24 */ /* 0x000fe4000f8e00ff */
[----:B------:R-:W-:Y:S07]  /*7dd0*/  LEPC R20, `(.L_x_127) ;  /* 0x000000001014794e */ /* 0x000fee0000000000 */
[----:B-1-3--:R-:W-:Y:S05]  /*7de0*/  CALL.ABS.NOINC R2 ;  /* 0x0000000002007343 */ /* 0x00afea0003c00000 */
.L_x_127:
[----:B-1----:R-:W-:Y:S01]  /*7df0*/  SHF.L.U32 R3, R28, 0x10, RZ ;  /* 0x000000101c037819 */ /* 0x002fe200000006ff */
[----:B------:R-:W-:Y:S05]  /*7e00*/  WARPSYNC.ALL ;  /* 0x0000000000007948 */ /* 0x000fea0003800000 */
[----:B------:R-:W-:Y:S01]  /*7e10*/  R2UR UR4, R25 ;  /* 0x00000000190472ca */ /* 0x000fe200000e0000 */
[----:B------:R-:W-:Y:S01]  /*7e20*/  BSSY.RECONVERGENT B0, `(.L_x_128) ;  /* 0x0000056000007945 */ /* 0x000fe20003800200 */
[C---:B------:R-:W-:Y:S02]  /*7e30*/  SHF.L.U32 R20, R29.reuse, 0x10, RZ ;  /* 0x000000101d147819 */ /* 0x040fe400000006ff */
[----:B------:R-:W-:Y:S02]  /*7e40*/  LOP3.LUT R21, R29, 0xffff0000, RZ, 0xc0, !PT ;  /* 0xffff00001d157812 */ /* 0x000fe400078ec0ff */
[----:B------:R-:W-:Y:S02]  /*7e50*/  ISETP.NE.AND P6, PT, R67, RZ, PT ;  /* 0x000000ff4300720c */ /* 0x000fe40003fc5270 */
[----:B------:R-:W-:Y:S05]  /*7e60*/  ISETP.NE.AND P0, PT, R48, RZ, PT ;  /* 0x000000ff3000720c */ /* 0x000fea0003f05270 */
[----:B--2---:R-:W1:Y:S02]  /*7e70*/  LDTM.16dp256bit.x4 R4, tmem[UR4+0x40] ;  /* 0x00004004000479ee */ /* 0x004e640008120000 */
[----:B-1----:R-:W-:Y:S01]  /*7e80*/  FMUL R0, R24, R4 ;  /* 0x0000000418007220 */ /* 0x002fe20000400000 */
[----:B------:R-:W-:Y:S01]  /*7e90*/  LOP3.LUT R4, R28, 0xffff0000, RZ, 0xc0, !PT ;  /* 0xffff00001c047812 */ /* 0x000fe200078ec0ff */
[C---:B------:R-:W-:Y:S01]  /*7ea0*/  FMUL R2, R24.reuse, R5 ;  /* 0x0000000518027220 */ /* 0x040fe20000400000 */
[C---:B------:R-:W-:Y:S01]  /*7eb0*/  FMUL R7, R24.reuse, R7 ;  /* 0x0000000718077220 */ /* 0x040fe20000400000 */
[C---:B------:R-:W-:Y:S01]  /*7ec0*/  FFMA R0, R27.reuse, R3, R0 ;  /* 0x000000031b007223 */ /* 0x040fe20000000000 */
[C---:B------:R-:W-:Y:S01]  /*7ed0*/  FMUL R3, R24.reuse, R6 ;  /* 0x0000000618037220 */ /* 0x040fe20000400000 */
[C---:B------:R-:W-:Y:S01]  /*7ee0*/  FFMA R2, R27.reuse, R4, R2 ;  /* 0x000000041b027223 */ /* 0x040fe20000000002 */
[C---:B------:R-:W-:Y:S01]  /*7ef0*/  FMUL R4, R24.reuse, R8 ;  /* 0x0000000818047220 */ /* 0x040fe20000400000 */
[C---:B------:R-:W-:Y:S01]  /*7f00*/  FMUL R8, R24.reuse, R12 ;  /* 0x0000000c18087220 */ /* 0x040fe20000400000 */
[----:B------:R-:W-:Y:S01]  /*7f10*/  FMUL R12, R24, R16 ;  /* 0x00000010180c7220 */ /* 0x000fe20000400000 */
[----:B------:R-:W-:Y:S01]  /*7f20*/  SHF.L.U32 R16, R30, 0x10, RZ ;  /* 0x000000101e107819 */ /* 0x000fe200000006ff */
[C---:B------:R-:W-:Y:S01]  /*7f30*/  FFMA R3, R27.reuse, R20, R3 ;  /* 0x000000141b037223 */ /* 0x040fe20000000003 */
[----:B------:R-:W-:Y:S01]  /*7f40*/  F2FP.BF16.F32.PACK_AB R32, R2, R0 ;  /* 0x000000000220723e */ /* 0x000fe200000010ff */
[C---:B------:R-:W-:Y:S01]  /*7f50*/  FFMA R7, R27.reuse, R21, R7 ;  /* 0x000000151b077223 */ /* 0x040fe20000000007 */
[----:B------:R-:W-:Y:S01]  /*7f60*/  LOP3.LUT R0, R30, 0xffff0000, RZ, 0xc0, !PT ;  /* 0xffff00001e007812 */ /* 0x000fe200078ec0ff */
[----:B------:R-:W-:Y:S01]  /*7f70*/  FFMA R4, R27, R16, R4 ;  /* 0x000000101b047223 */ /* 0x000fe20000000004 */
[C---:B------:R-:W-:Y:S01]  /*7f80*/  SHF.L.U32 R2, R31.reuse, 0x10, RZ ;  /* 0x000000101f027819 */ /* 0x040fe200000006ff */
[C---:B------:R-:W-:Y:S01]  /*7f90*/  FMUL R5, R24.reuse, R9 ;  /* 0x0000000918057220 */ /* 0x040fe20000400000 */
[----:B------:R-:W-:Y:S01]  /*7fa0*/  LOP3.LUT R16, R31, 0xffff0000, RZ, 0xc0, !PT ;  /* 0xffff00001f107812 */ /* 0x000fe200078ec0ff */
[----:B------:R-:W-:Y:S01]  /*7fb0*/  FMUL R6, R24, R10 ;  /* 0x0000000a18067220 */ /* 0x000fe20000400000 */
[----:B------:R-:W-:Y:S01]  /*7fc0*/  F2FP.BF16.F32.PACK_AB R33, R7, R3 ;  /* 0x000000030721723e */ /* 0x000fe200000010ff */
[C---:B------:R-:W-:Y:S01]  /*7fd0*/  FFMA R5, R27.reuse, R0, R5 ;  /* 0x000000001b057223 */ /* 0x040fe20000000005 */
[C---:B------:R-:W-:Y:S01]  /*7fe0*/  SHF.L.U32 R0, R36.reuse, 0x10, RZ ;  /* 0x0000001024007819 */ /* 0x040fe200000006ff */
[----:B------:R-:W-:Y:S01]  /*7ff0*/  FFMA R6, R27, R2, R6 ;  /* 0x000000021b067223 */ /* 0x000fe20000000006 */
[----:B------:R-:W-:Y:S01]  /*8000*/  LOP3.LUT R2, R36, 0xffff0000, RZ, 0xc0, !PT ;  /* 0xffff000024027812 */ /* 0x000fe200078ec0ff */
[C---:B------:R-:W-:Y:S01]  /*8010*/  FMUL R11, R24.reuse, R11 ;  /* 0x0000000b180b7220 */ /* 0x040fe20000400000 */
[----:B------:R-:W-:Y:S01]  /*8020*/  SHF.L.U32 R3, R37, 0x10, RZ ;  /* 0x0000001025037819 */ /* 0x000fe200000006ff */
[C---:B------:R-:W-:Y:S01]  /*8030*/  FMUL R9, R24.reuse, R13 ;  /* 0x0000000d18097220 */ /* 0x040fe20000400000 */
[----:B------:R-:W-:Y:S01]  /*8040*/  F2FP.BF16.F32.PACK_AB R34, R5, R4 ;  /* 0x000000040522723e */ /* 0x000fe200000010ff */
[----:B------:R-:W-:Y:S01]  /*8050*/  FMUL R10, R24, R14 ;  /* 0x0000000e180a7220 */ /* 0x000fe20000400000 */
[----:B------:R-:W-:Y:S01]  /*8060*/  SHF.L.U32 R4, R39, 0x10, RZ ;  /* 0x0000001027047819 */ /* 0x000fe200000006ff */
[----:B------:R-:W-:Y:S01]  /*8070*/  FFMA R11, R27, R16, R11 ;  /* 0x000000101b0b7223 */ /* 0x000fe2000000000b */
[----:B------:R-:W-:Y:S01]  /*8080*/  LOP3.LUT R5, R39, 0xffff0000, RZ, 0xc0, !PT ;  /* 0xffff000027057812 */ /* 0x000fe200078ec0ff */
[----:B------:R-:W-:Y:S01]  /*8090*/  FFMA R8, R27, R0, R8 ;  /* 0x000000001b087223 */ /* 0x000fe20000000008 */
[----:B------:R-:W-:Y:S01]  /*80a0*/  LOP3.LUT R0, R37, 0xffff0000, RZ, 0xc0, !PT ;  /* 0xffff000025007812 */ /* 0x000fe200078ec0ff */
[C---:B------:R-:W-:Y:S01]  /*80b0*/  FFMA R9, R27.reuse, R2, R9 ;  /* 0x000000021b097223 */ /* 0x040fe20000000009 */
[C---:B------:R-:W-:Y:S01]  /*80c0*/  SHF.L.U32 R2, R38.reuse, 0x10, RZ ;  /* 0x0000001026027819 */ /* 0x040fe200000006ff */
[----:B------:R-:W-:Y:S01]  /*80d0*/  FFMA R10, R27, R3, R10 ;  /* 0x000000031b0a7223 */ /* 0x000fe2000000000a */
[----:B------:R-:W-:Y:S01]  /*80e0*/  LOP3.LUT R3, R38, 0xffff0000, RZ, 0xc0, !PT ;  /* 0xffff000026037812 */ /* 0x000fe200078ec0ff */
[C---:B------:R-:W-:Y:S01]  /*80f0*/  FMUL R15, R24.reuse, R15 ;  /* 0x0000000f180f7220 */ /* 0x040fe20000400000 */
[----:B------:R-:W-:Y:S01]  /*8100*/  F2FP.BF16.F32.PACK_AB R35, R11, R6 ;  /* 0x000000060b23723e */ /* 0x000fe200000010ff */
[C---:B------:R-:W-:Y:S01]  /*8110*/  FMUL R13, R24.reuse, R17 ;  /* 0x00000011180d7220 */ /* 0x040fe20000400000 */
[C---:B------:R-:W-:Y:S01]  /*8120*/  FMUL R14, R24.reuse, R18 ;  /* 0x00000012180e7220 */ /* 0x040fe20000400000 */
[----:B------:R-:W-:Y:S01]  /*8130*/  FFMA R15, R27, R0, R15 ;  /* 0x000000001b0f7223 */ /* 0x000fe2000000000f */
[----:B------:R-:W-:Y:S01]  /*8140*/  FMUL R19, R24, R19 ;  /* 0x0000001318137220 */ /* 0x000fe20000400000 */
[----:B------:R1:W-:Y:S01]  /*8150*/  STSM.16.M88.4 [R69+0x2200], R32 ;  /* 0x0022002045007844 */ /* 0x0003e20000000200 */
[----:B------:R-:W-:Y:S01]  /*8160*/  F2FP.BF16.F32.PACK_AB R8, R9, R8 ;  /* 0x000000080908723e */ /* 0x000fe200000010ff */
[----:B------:R-:W-:Y:S01]  /*8170*/  FFMA R12, R27, R2, R12 ;  /* 0x000000021b0c7223 */ /* 0x000fe2000000000c */
[----:B------:R-:W-:Y:S01]  /*8180*/  F2FP.BF16.F32.PACK_AB R9, R15, R10 ;  /* 0x0000000a0f09723e */ /* 0x000fe200000010ff */
[C---:B------:R-:W-:Y:S01]  /*8190*/  FFMA R13, R27.reuse, R3, R13 ;  /* 0x000000031b0d7223 */ /* 0x040fe2000000000d */
        /* <DEDUP_REMOVED lines=15> */
[----:B--2---:R-:W2:Y:S01]  /*8290*/  FENCE.VIEW.ASYNC.S ;  /* 0x00000000000073c6 */ /* 0x004ea20000000000 */
[----:B------:R-:W-:Y:S01]  /*82a0*/  @P6 PRMT R0, R75, 0x654, R0 ;  /* 0x000006544b006816 */ /* 0x000fe20000000000 */
[----:B--2---:R-:W-:Y:S06]  /*82b0*/  BAR.SYNC.DEFER_BLOCKING 0x1, 0x80 ;  /* 0x0042000000007b1d */ /* 0x004fec0000010000 */
[----:B------:R-:W-:Y:S05]  /*82c0*/  @P0 BRA `(.L_x_129) ;  /* 0x00000000002c0947 */ /* 0x000fea0003800000 */
[----:B------:R-:W2:Y:S01]  /*82d0*/  LDCU.64 UR6, c[0x0][0x348] ;  /* 0x00006900ff0677ac */ /* 0x000ea20008000a00 */
[----:B------:R-:W-:Y:S02]  /*82e0*/  R2UR UR10, R65 ;  /* 0x00000000410a72ca */ /* 0x000fe400000e0000 */
[----:B------:R-:W-:Y:S01]  /*82f0*/  R2UR UR11, R63 ;  /* 0x000000003f0b72ca */ /* 0x000fe200000e0000 */
[----:B------:R-:W-:Y:S01]  /*8300*/  UIADD3 UR9, UPT, UPT, UR41, 0x40, URZ ;  /* 0x0000004029097890 */ /* 0x000fe2000fffe0ff */
[----:B------:R-:W-:Y:S01]  /*8310*/  R2UR UR12, R64 ;  /* 0x00000000400c72ca */ /* 0x000fe200000e0000 */
[----:B------:R-:W-:Y:S02]  /*8320*/  UIADD3 UR8, UPT, UPT, UR48, 0x2200, URZ ;  /* 0x0000220030087890 */ /* 0x000fe4000fffe0ff */
[----:B--2---:R-:W-:Y:S04]  /*8330*/  UIADD3 UR4, UP0, UPT, UR6, 0x680, URZ ;  /* 0x0000068006047890 */ /* 0x004fe8000ff1e0ff */
[----:B------:R-:W-:Y:S09]  /*8340*/  UIADD3.X UR5, UPT, UPT, URZ, UR7, URZ, UP0, !UPT ;  /* 0x00000007ff057290 */ /* 0x000ff200087fe4ff */
[----:B------:R2:W-:Y:S01]  /*8350*/  UTMASTG.4D.IM2COL [UR8], [UR4] ;  /* 0x00000008040073b5 */ /* 0x0005e20008058000 */
[----:B------:R0:W-:Y:S01]  /*8360*/  UTMACMDFLUSH ;  /* 0x00000000000079b7 */ /* 0x0001e20000000000 */
[----:B--2---:R-:W-:Y:S04]  /*8370*/  DEPBAR.LE SB0, 0x1 ;  /* 0x000080400000791a */ /* 0x004fe80000000000 */
.L_x_129:
[----:B------:R-:W-:Y:S05]  /*8380*/  BSYNC.RECONVERGENT B0 ;  /* 0x0000000000007941 */ /* 0x000fea0003800200 */
.L_x_128:
        /* <DEDUP_REMOVED lines=8> */
[----:B--2---:R-:W-:Y:S06]  /*8410*/  @!P6 BRA `(.L_x_131) ;  /* 0x000000000040e947 */ /* 0x004fec0003800000 */
        /* <DEDUP_REMOVED lines=8> */
[----:B------:R-:W2:Y:S02]  /*84a0*/  SYNCS.PHASECHK.TRANS64.TRYWAIT P0, [R3+URZ+0x110], R0 ;  /* 0x00011000030075a7 */ /* 0x000ea400080011ff */
[----:B--2---:R-:W-:Y:S05]  /*84b0*/  @!P0 BRA `(.L_x_134) ;  /* 0x00000018005c8947 */ /* 0x004fea0003800000 */
.L_x_133:
[----:B------:R-:W-:Y:S05]  /*84c0*/  BSYNC B0 ;  /* 0x0000000000007941 */ /* 0x000fea0003800000 */
.L_x_132:
[----:B------:R-:W-:Y:S11]  /*84d0*/  ISETP.NE.AND P0, PT, R74, RZ, PT ;  /* 0x000000ff4a00720c */ /* 0x000ff60003f05270 */
[----:B------:R-:W-:Y:S02]  /*84e0*/  @!UPT UIADD3 URZ, UPT, UPT, URZ, URZ, URZ ;  /* 0x000000fffffff290 */ /* 0x000fe4000fffe0ff */
[----:B------:R-:W-:Y:S05]  /*84f0*/  @P0 WARPSYNC.ALL ;  /* 0x0000000000000948 */ /* 0x000fea0003800000 */
[----:B------:R4:W1:Y:S04]  /*8500*/  @P0 LDSM.16.M88.4 R28, [R71+UR48+0x200] ;  /* 0x00020030471c083b */ /* 0x0008680008000200 */
[----:B------:R4:W1:Y:S02]  /*8510*/  @P0 LDSM.16.M88.4 R36, [R2+0x200] ;  /* 0x000200000224083b */ /* 0x0008640000000200 */
.L_x_131:
[----:B------:R-:W-:Y:S05]  /*8520*/  BSYNC B1 ;  /* 0x0000000000017941 */ /* 0x000fea0003800000 */
.L_x_130:
[----:B--2---:R-:W-:Y:S05]  /*8530*/  VIADD R0, R25, 0x60 ;  /* 0x0000006019007836 */ /* 0x004fea0000000000 */
[----:B------:R-:W-:Y:S04]  /*8540*/  SHF.R.U32.HI R0, RZ, 0x15, R0 ;  /* 0x00000015ff007819 */ /* 0x000fe80000011600 */
[----:B------:R-:W-:Y:S11]  /*8550*/  LOP3.LUT P0, RZ, R0, 0x3, R50, 0x48, !PT ;  /* 0x0000000300ff7812 */ /* 0x000ff60007804832 */
[----:B------:R-:W-:Y:S02]  /*8560*/  @!UPT UIADD3 URZ, UPT, UPT, URZ, URZ, URZ ;  /* 0x000000fffffff290 */ /* 0x000fe4000fffe0ff */
[----:B------:R-:W-:Y:S05]  /*8570*/  @!P0 BRA `(.L_x_135) ;  /* 0x0000000000408947 */ /* 0x000fea0003800000 */
[----:B------:R-:W2:Y:S01]  /*8580*/  LDCU.64 UR8, c[0x4][0x70] ;  /* 0x01000e00ff0877ac */ /* 0x000ea20008000a00 */
[----:B------:R-:W-:Y:S01]  /*8590*/  MOV R3, 0x0 ;  /* 0x0000000000037802 */ /* 0x000fe20000000f00 */
[----:B------:R-:W-:Y:S02]  /*85a0*/  HFMA2 R12, -RZ, RZ, 0, 5.9604644775390625e-08 ;  /* 0x00000001ff0c7431 */ /* 0x000fe400000001ff */
[----:B-1----:R-:W-:Y:S02]  /*85b0*/  IMAD.MOV.U32 R8, RZ, RZ, 0x192 ;  /* 0x00000192ff087424 */ /* 0x002fe400078e00ff */
[----:B------:R-:W-:Y:S01]  /*85c0*/  IMAD.MOV.U32 R13, RZ, RZ, RZ ;  /* 0x000000ffff0d7224 */ /* 0x000fe200078e00ff */
[----:B------:R-:W1:Y:S01]  /*85d0*/  LDCU.64 UR6, c[0x4][0x78] ;  /* 0x01000f00ff0677ac */ /* 0x000e620008000a00 */
[----:B----4-:R-:W4:Y:S01]  /*85e0*/  LDC.64 R2, c[0x4][R3] ;  /* 0x0100000003027b82 */ /* 0x010f220000000a00 */
        /* <DEDUP_REMOVED lines=9> */
.L_x_135:
[----:B------:R-:W-:Y:S01]  /*8680*/  ISETP.NE.AND P0, PT, R48, RZ, PT ;  /* 0x000000ff3000720c */ /* 0x000fe20003f05270 */
[----:B------:R-:W-:Y:S05]  /*8690*/  WARPSYNC.ALL ;  /* 0x0000000000007948 */ /* 0x000fea0003800000 */
[----:B------:R-:W-:Y:S01]  /*86a0*/  R2UR UR4, R25 ;  /* 0x00000000190472ca */ /* 0x000fe200000e0000 */
[----:B------:R-:W2:Y:S01]  /*86b0*/  S2UR UR5, SR_CgaCtaId ;  /* 0x00000000000579c3 */ /* 0x000ea20000008800 */
[C---:B-1----:R-:W-:Y:S01]  /*86c0*/  SHF.L.U32 R0, R28.reuse, 0x10, RZ ;  /* 0x000000101c007819 */ /* 0x042fe200000006ff */
[----:B------:R-:W-:Y:S01]  /*86d0*/  BSSY.RECONVERGENT B0, `(.L_x_136) ;  /* 0x0000053000007945 */ /* 0x000fe20003800200 */
[----:B----4-:R-:W-:Y:S02]  /*86e0*/  LOP3.LUT R2, R28, 0xffff0000, RZ, 0xc0, !PT ;  /* 0xffff00001c027812 */ /* 0x010fe400078ec0ff */
[C---:B------:R-:W-:Y:S02]  /*86f0*/  SHF.L.U32 R3, R29.reuse, 0x10, RZ ;  /* 0x000000101d037819 */ /* 0x040fe400000006ff */
[----:B------:R-:W-:Y:S02]  /*8700*/  LOP3.LUT R20, R29, 0xffff0000, RZ, 0xc0, !PT ;  /* 0xffff00001d147812 */ /* 0x000fe400078ec0ff */
[C---:B------:R-:W-:Y:S02]  /*8710*/  SHF.L.U32 R21, R30.reuse, 0x10, RZ ;  /* 0x000000101e157819 */ /* 0x040fe400000006ff */
[----:B------:R-:W-:Y:S01]  /*8720*/  LOP3.LUT R25, R30, 0xffff0000, RZ, 0xc0, !PT ;  /* 0xffff00001e197812 */ /* 0x000fe200078ec0ff */
[----:B------:R-:W1:Y:S01]  /*8730*/  LDTM.16dp256bit.x4 R4, tmem[UR4+0x60] ;  /* 0x00006004000479ee */ /* 0x000e620008120000 */
[----:B------:R-:W-:Y:S01]  /*8740*/  R2UR UR4, R70 ;  /* 0x00000000460472ca */ /* 0x000fe200000e0000 */
[----:B------:R-:W-:Y:S01]  /*8750*/  NOP ;  /* 0x0000000000007918 */ /* 0x000fe20000000000 */
[C---:B------:R-:W-:Y:S02]  /*8760*/  SHF.L.U32 R26, R31.reuse, 0x10, RZ ;  /* 0x000000101f1a7819 */ /* 0x040fe400000006ff */
[----:B------:R-:W-:Y:S02]  /*8770*/  LOP3.LUT R28, R31, 0xffff0000, RZ, 0xc0, !PT ;  /* 0xffff00001f1c7812 */ /* 0x000fe400078ec0ff */
[C---:B------:R-:W-:Y:S02]  /*8780*/  SHF.L.U32 R29, R36.reuse, 0x10, RZ ;  /* 0x00000010241d7819 */ /* 0x040fe400000006ff */
[----:B------:R-:W-:Y:S02]  /*8790*/  LOP3.LUT R30, R36, 0xffff0000, RZ, 0xc0, !PT ;  /* 0xffff0000241e7812 */ /* 0x000fe400078ec0ff */
[C---:B------:R-:W-:Y:S02]  /*87a0*/  SHF.L.U32 R31, R37.reuse, 0x10, RZ ;  /* 0x00000010251f7819 */ /* 0x040fe400000006ff */
[----:B------:R-:W-:Y:S01]  /*87b0*/  LOP3.LUT R32, R37, 0xffff0000, RZ, 0xc0, !PT ;  /* 0xffff000025207812 */ /* 0x000fe200078ec0ff */
[----:B------:R-:W-:Y:S01]  /*87c0*/  UIADD3 UR4, UPT, UPT, UR4, 0x180, URZ ;  /* 0x0000018004047890 */ /* 0x000fe2000fffe0ff */
[C---:B------:R-:W-:Y:S02]  /*87d0*/  SHF.L.U32 R33, R38.reuse, 0x10, RZ ;  /* 0x0000001026217819 */ /* 0x040fe400000006ff */
[----:B------:R-:W-:Y:S02]  /*87e0*/  LOP3.LUT R34, R38, 0xffff0000, RZ, 0xc0, !PT ;  /* 0xffff000026227812 */ /* 0x000fe400078ec0ff */
[C---:B------:R-:W-:Y:S02]  /*87f0*/  SHF.L.U32 R35, R39.reuse, 0x10, RZ ;  /* 0x0000001027237819 */ /* 0x040fe400000006ff */
[----:B------:R-:W-:Y:S01]  /*8800*/  LOP3.LUT R36, R39, 0xffff0000, RZ, 0xc0, !PT ;  /* 0xffff000027247812 */ /* 0x000fe200078ec0ff */
[C---:B-1----:R-:W-:Y:S01]  /*8810*/  FMUL R4, R24.reuse, R4 ;  /* 0x0000000418047220 */ /* 0x042fe20000400000 */
[----:B--2---:R-:W-:Y:S01]  /*8820*/  UPRMT UR4, UR5, 0x654, UR4 ;  /* 0x0000065405047896 */ /* 0x004fe20008000004 */
[C---:B------:R-:W-:Y:S01]  /*8830*/  FMUL R5, R24.reuse, R5 ;  /* 0x0000000518057220 */ /* 0x040fe20000400000 */
[C---:B------:R-:W-:Y:S01]  /*8840*/  FMUL R6, R24.reuse, R6 ;  /* 0x0000000618067220 */ /* 0x040fe20000400000 */
[C---:B------:R-:W-:Y:S01]  /*8850*/  FFMA R4, R27.reuse, R0, R4 ;  /* 0x000000001b047223 */ /* 0x040fe20000000004 */
[C---:B------:R-:W-:Y:S01]  /*8860*/  FMUL R7, R24.reuse, R7 ;  /* 0x0000000718077220 */ /* 0x040fe20000400000 */
[C---:B------:R-:W-:Y:S01]  /*8870*/  FFMA R5, R27.reuse, R2, R5 ;  /* 0x000000021b057223 */ /* 0x040fe20000000005 */
[C---:B------:R-:W-:Y:S01]  /*8880*/  FFMA R6, R27.reuse, R3, R6 ;  /* 0x000000031b067223 */ /* 0x040fe20000000006 */
[C---:B------:R-:W-:Y:S01]  /*8890*/  FMUL R8, R24.reuse, R8 ;  /* 0x0000000818087220 */ /* 0x040fe20000400000 */
[----:B------:R-:W-:Y:S01]  /*88a0*/  FFMA R7, R27, R20, R7 ;  /* 0x000000141b077223 */ /* 0x000fe20000000007 */
[----:B------:R-:W-:Y:S01]  /*88b0*/  SYNCS.ARRIVE.TRANS64.RED.A1T0 RZ, [UR4], RZ ;  /* 0x000000ffffff79a7 */ /* 0x000fe20008100404 */
[----:B------:R-:W-:Y:S01]  /*88c0*/  F2FP.BF16.F32.PACK_AB R4, R5, R4 ;  /* 0x000000040504723e */ /* 0x000fe200000010ff */
[----:B------:R-:W-:Y:S01]  /*88d0*/  FFMA R8, R27, R21, R8 ;  /* 0x000000151b087223 */ /* 0x000fe20000000008 */
[C---:B------:R-:W-:Y:S01]  /*88e0*/  FMUL R9, R24.reuse, R9 ;  /* 0x0000000918097220 */ /* 0x040fe20000400000 */
[----:B------:R-:W-:Y:S01]  /*88f0*/  F2FP.BF16.F32.PACK_AB R5, R7, R6 ;  /* 0x000000060705723e */ /* 0x000fe200000010ff */
[C---:B------:R-:W-:Y:S01]  /*8900*/  FMUL R0, R24.reuse, R10 ;  /* 0x0000000a18007220 */ /* 0x040fe20000400000 */
[C---:B------:R-:W-:Y:S01]  /*8910*/  FMUL R2, R24.reuse, R11 ;  /* 0x0000000b18027220 */ /* 0x040fe20000400000 */
[C---:B------:R-:W-:Y:S01]  /*8920*/  FMUL R3, R24.reuse, R12 ;  /* 0x0000000c18037220 */ /* 0x040fe20000400000 */
[C---:B------:R-:W-:Y:S01]  /*8930*/  FFMA R9, R27.reuse, R25, R9 ;  /* 0x000000191b097223 */ /* 0x040fe20000000009 */
[C---:B------:R-:W-:Y:S01]  /*8940*/  FMUL R10, R24.reuse, R13 ;  /* 0x0000000d180a7220 */ /* 0x040fe20000400000 */
[C---:B------:R-:W-:Y:S01]  /*8950*/  FFMA R0, R27.reuse, R26, R0 ;  /* 0x0000001a1b007223 */ /* 0x040fe20000000000 */
[C---:B------:R-:W-:Y:S01]  /*8960*/  FMUL R11, R24.reuse, R14 ;  /* 0x0000000e180b7220 */ /* 0x040fe20000400000 */
[C---:B------:R-:W-:Y:S01]  /*8970*/  FFMA R2, R27.reuse, R28, R2 ;  /* 0x0000001c1b027223 */ /* 0x040fe20000000002 */
[C---:B------:R-:W-:Y:S01]  /*8980*/  FMUL R15, R24.reuse, R15 ;  /* 0x0000000f180f7220 */ /* 0x040fe20000400000 */
[C---:B------:R-:W-:Y:S01]  /*8990*/  FMUL R12, R24.reuse, R16 ;  /* 0x00000010180c7220 */ /* 0x040fe20000400000 */
[C---:B------:R-:W-:Y:S01]  /*89a0*/  FFMA R3, R27.reuse, R29, R3 ;  /* 0x0000001d1b037223 */ /* 0x040fe20000000003 */
[C---:B------:R-:W-:Y:S01]  /*89b0*/  FMUL R13, R24.reuse, R17 ;  /* 0x00000011180d7220 */ /* 0x040fe20000400000 */
[C---:B------:R-:W-:Y:S01]  /*89c0*/  FFMA R10, R27.reuse, R30, R10 ;  /* 0x0000001e1b0a7223 */ /* 0x040fe2000000000a */
[C---:B------:R-:W-:Y:S01]  /*89d0*/  FMUL R14, R24.reuse, R18 ;  /* 0x00000012180e7220 */ /* 0x040fe20000400000 */
[C---:B------:R-:W-:Y:S01]  /*89e0*/  FFMA R11, R27.reuse, R31, R11 ;  /* 0x0000001f1b0b7223 */ /* 0x040fe2000000000b */
[C---:B------:R-:W-:Y:S01]  /*89f0*/  FFMA R15, R27.reuse, R32, R15 ;  /* 0x000000201b0f7223 */ /* 0x040fe2000000000f */
[----:B------:R-:W-:Y:S01]  /*8a00*/  FMUL R19, R24, R19 ;  /* 0x0000001318137220 */ /* 0x000fe20000400000 */
[C---:B------:R-:W-:Y:S01]  /*8a10*/  FFMA R12, R27.reuse, R33, R12 ;  /* 0x000000211b0c7223 */ /* 0x040fe2000000000c */
[C---:B------:R-:W-:Y:S01]  /*8a20*/  FFMA R13, R27.reuse, R34, R13 ;  /* 0x000000221b0d7223 */ /* 0x040fe2000000000d */
[C---:B------:R-:W-:Y:S01]  /*8a30*/  FFMA R14, R27.reuse, R35, R14 ;  /* 0x000000231b0e7223 */ /* 0x040fe2000000000e */
[----:B------:R-:W-:Y:S01]  /*8a40*/  FFMA R19, R27, R36, R19 ;  /* 0x000000241b137223 */ /* 0x000fe20000000013 */
[----:B------:R-:W-:Y:S02]  /*8a50*/  F2FP.BF16.F32.PACK_AB R6, R9, R8 ;  /* 0x000000080906723e */ /* 0x000fe400000010ff */
[----:B------:R-:W-:Y:S02]  /*8a60*/  F2FP.BF16.F32.PACK_AB R7, R2, R0 ;  /* 0x000000000207723e */ /* 0x000fe400000010ff */
[----:B------:R-:W-:Y:S02]  /*8a70*/  F2FP.BF16.F32.PACK_AB R16, R10, R3 ;  /* 0x000000030a10723e */ /* 0x000fe400000010ff */
        /* <DEDUP_REMOVED lines=24> */
.L_x_137:
[----:B------:R-:W-:Y:S05]  /*8c00*/  BSYNC.RECONVERGENT B0 ;  /* 0x0000000000007941 */ /* 0x000fea0003800200 */
.L_x_136:
[----:B------:R-:W-:Y:S01]  /*8c10*/  BAR.SYNC.DEFER_BLOCKING 0x1, 0x80 ;  /* 0x0042000000007b1d */ /* 0x000fe20000010000 */
[----:B------:R-:W-:Y:S01]  /*8c20*/  UISETP.NE.AND UP0, UPT, UR52, -0x4, UPT ;  /* 0xfffffffc3400788c */ /* 0x000fe2000bf05270 */
[----:B------:R-:W-:Y:S08]  /*8c30*/  IADD3 R22, PT, PT, R22, 0x1, RZ ;  /* 0x0000000116167810 */ /* 0x000ff00007ffe0ff */
[----:B------:R-:W-:Y:S05]  /*8c40*/  BRA.U !UP0, `(.L_x_138) ;  /* 0x0000000108247547 */ /* 0x000fea000b800000 */
[----:B------:R-:W-:Y:S01]  /*8c50*/  ISETP.NE.AND P0, PT, R67, RZ, PT ;  /* 0x000000ff4300720c */ /* 0x000fe20003f05270 */
[----:B------:R-:W-:Y:S01]  /*8c60*/  IMAD.U32 R0, RZ, RZ, UR49 ;  /* 0x00000031ff007e24 */ /* 0x000fe2000f8e00ff */
[----:B------:R-:W-:Y:S04]  /*8c70*/  UIADD3 UR4, UPT, UPT, UR49, 0x1, URZ ;  /* 0x0000000131047890 */ /* 0x000fe8000fffe0ff */
[----:B------:R-:W-:Y:S04]  /*8c80*/  UISETP.NE.AND UP0, UPT, UR4, 0x4, UPT ;  /* 0x000000040400788c */ /* 0x000fe8000bf05270 */
[----:B------:R-:W-:Y:S03]  /*8c90*/  USEL UR49, UR4, URZ, UP0 ;  /* 0x000000ff04317287 */ /* 0x000fe60008000000 */
[----:B------:R-:W-:Y:S05]  /*8ca0*/  @P0 LEA R0, R0, UR48, 0x3 ;  /* 0x0000003000000c11 */ /* 0x000fea000f8e18ff */
[----:B------:R-:W-:Y:S05]  /*8cb0*/  @P0 VIADD R0, R0, 0x130 ;  /* 0x0000013000000836 */ /* 0x000fea0000000000 */
[----:B------:R-:W-:Y:S04]  /*8cc0*/  @P0 PRMT R0, R75, 0x654, R0 ;  /* 0x000006544b000816 */ /* 0x000fe80000000000 */
[----:B------:R2:W-:Y:S03]  /*8cd0*/  @P0 SYNCS.ARRIVE.TRANS64.RED.A1T0 RZ, [R0+URZ], RZ ;  /* 0x000000ff00ff09a7 */ /* 0x0005e600081004ff */
.L_x_138:
[----:B------:R-:W-:Y:S01]  /*8ce0*/  R2UR UR4, R59 ;  /* 0x000000003b0472ca */ /* 0x000fe200000e0000 */
[----:B------:R-:W-:Y:S01]  /*8cf0*/  UISETP.NE.AND UP0, UPT, UR61, URZ, UPT ;  /* 0x000000ff3d00728c */ /* 0x000fe2000bf05270 */
[----:B------:R-:W-:Y:S01]  /*8d00*/  ISETP.NE.AND P0, PT, R22, 0x2, PT ;  /* 0x000000021600780c */ /* 0x000fe20003f05270 */
[----:B------:R-:W-:Y:S01]  /*8d10*/  UIADD3 UR21, UPT, UPT, UR36, UR63, URZ ;  /* 0x0000003f24157290 */ /* 0x000fe2000fffe0ff */
[----:B------:R-:W-:Y:S01]  /*8d20*/  LOP3.LUT R44, R44, 0x1, RZ, 0x3c, !PT ;  /* 0x000000012c2c7812 */ /* 0x000fe200078e3cff */
[----:B------:R-:W-:Y:S01]  /*8d30*/  UIADD3 UR52, UPT, UPT, UR52, 0x4, URZ ;  /* 0x0000000434347890 */ /* 0x000fe2000fffe0ff */
[----:B--2---:R-:W-:Y:S01]  /*8d40*/  SEL R0, RZ, 0x1, P0 ;  /* 0x00000001ff007807 */ /* 0x004fe20000000000 */
[----:B------:R-:W-:Y:S01]  /*8d50*/  UMOV UR51, UR62 ;  /* 0x0000003e00337c82 */ /* 0x000fe20008000000 */
[----:B------:R-:W-:Y:S02]  /*8d60*/  SEL R22, R22, RZ, P0 ;  /* 0x000000ff16167207 */ /* 0x000fe40000000000 */
[----:B------:R-:W-:Y:S03]  /*8d70*/  LOP3.LUT R45, R45, R0, RZ, 0x3c, !PT ;  /* 0x000000002d2d7212 */ /* 0x000fe600078e3cff */
[----:B------:R-:W-:Y:S01]  /*8d80*/  UIADD3 UR50, UPT, UPT, UR37, UR4, URZ ;  /* 0x0000000425327290 */ /* 0x000fe2000fffe0ff */
[----:B------:R-:W-:Y:S11]  /*8d90*/  BRA.U UP0, `(.L_x_139) ;  /* 0xffffffcd00607547 */ /* 0x000ff6000b83ffff */
[----:B------:R-:W-:-:S13]  /*8da0*/  R2UR UR4, R60 ;  /* 0x000000003c0472ca */ /* 0x000fda00000e0000 */
[----:B------:R-:W-:-:S09]  /*8db0*/  UISETP.NE.AND UP0, UPT, UR4, URZ, UPT ;  /* 0x000000ff0400728c */ /* 0x000fd2000bf05270 */
[----:B------:R-:W-:Y:S05]  /*8dc0*/  BRA.U !UP0, `(.L_x_140) ;  /* 0x0000000108487547 */ /* 0x000fea000b800000 */
[----:B------:R-:W2:Y:S02]  /*8dd0*/  LDCU.64 UR4, c[0x0][0x890] ;  /* 0x00011200ff0477ac */ /* 0x000ea40008000a00 */
[----:B--2---:R-:W-:-:S04]  /*8de0*/  UISETP.NE.U32.AND UP0, UPT, UR4, URZ, UPT ;  /* 0x000000ff0400728c */ /* 0x004fc8000bf05070 */
[----:B------:R-:W-:-:S09]  /*8df0*/  UISETP.NE.AND.EX UP0, UPT, UR5, URZ, UPT, UP0 ;  /* 0x000000ff0500728c */ /* 0x000fd2000bf05300 */
[----:B------:R-:W-:Y:S05]  /*8e00*/  BRA.U UP0, `(.L_x_141) ;  /* 0x00000001000c7547 */ /* 0x000fea000b800000 */
[----:B------:R-:W-:-:S13]  /*8e10*/  FSETP.NEU.AND P0, PT, R27, RZ, PT ;  /* 0x000000ff1b00720b */ /* 0x000fda0003f0d000 */
[----:B------:R-:W-:Y:S05]  /*8e20*/  @!P0 EXIT ;  /* 0x000000000000894d */ /* 0x000fea0003800000 */
[----:B------:R-:W-:Y:S05]  /*8e30*/  BRA `(.L_x_140) ;  /* 0x00000000002c7947 */ /* 0x000fea0003800000 */
.L_x_141:
[----:B------:R-:W-:Y:S01]  /*8e40*/  ISETP.NE.AND P0, PT, R66, RZ, PT ;  /* 0x000000ff4200720c */ /* 0x000fe20003f05270 */
[----:B------:R-:W-:-:S12]  /*8e50*/  BSSY.RECONVERGENT B0, `(.L_x_140) ;  /* 0x0000009000007945 */ /* 0x000fd80003800200 */
[----:B------:R-:W-:Y:S05]  /*8e60*/  @P0 BRA `(.L_x_142) ;  /* 0x0000000000140947 */ /* 0x000fea0003800000 */
[----:B------:R-:W2:Y:S02]  /*8e70*/  LDCU.64 UR4, c[0x0][0x888] ;  /* 0x00011100ff0477ac */ /* 0x000ea40008000a00 */
[----:B--2---:R-:W-:-:S04]  /*8e80*/  ISETP.NE.U32.AND P0, PT, RZ, UR4, PT ;  /* 0x00000004ff007c0c */ /* 0x004fc8000bf05070 */
[----:B------:R-:W-:-:S13]  /*8e90*/  ISETP.NE.AND.EX P0, PT, RZ, UR5, PT, P0 ;  /* 0x00000005ff007c0c */ /* 0x000fda000bf05300 */
[----:B------:R-:W-:Y:S05]  /*8ea0*/  @!P0 EXIT ;  /* 0x000000000000894d */ /* 0x000fea0003800000 */
[----:B------:R-:W-:Y:S05]  /*8eb0*/  BRA `(.L_x_143) ;  /* 0x0000000000087947 */ /* 0x000fea0003800000 */
.L_x_142:
[----:B------:R-:W-:-:S13]  /*8ec0*/  FSETP.NEU.AND P0, PT, R27, RZ, PT ;  /* 0x000000ff1b00720b */ /* 0x000fda0003f0d000 */
[----:B------:R-:W-:Y:S05]  /*8ed0*/  @!P0 EXIT ;  /* 0x000000000000894d */ /* 0x000fea0003800000 */
.L_x_143:
[----:B------:R-:W-:Y:S05]  /*8ee0*/  BSYNC.RECONVERGENT B0 ;  /* 0x0000000000007941 */ /* 0x000fea0003800200 */
.L_x_140:
[----:B------:R-:W2:Y:S01]  /*8ef0*/  S2UR UR5, SR_CgaCtaId ;  /* 0x00000000000579c3 */ /* 0x000ea20000008800 */
[----:B------:R-:W-:Y:S01]  /*8f00*/  ULEA UR4, UR49, UR48, 0x3 ;  /* 0x0000003031047291 */ /* 0x000fe2000f8e18ff */
[----:B------:R-:W-:-:S04]  /*8f10*/  DEPBAR.LE SB0, 0x0 ;  /* 0x000080000000791a */ /* 0x000fc80000000000 */
[----:B------:R-:W-:-:S04]  /*8f20*/  UIADD3 UR4, UPT, UPT, UR4, 0x130, URZ ;  /* 0x0000013004047890 */ /* 0x000fc8000fffe0ff */
[----:B--2---:R-:W-:-:S09]  /*8f30*/  UPRMT UR4, UR5, 0x654, UR4 ;  /* 0x0000065405047896 */ /* 0x004fd20008000004 */
[----:B------:R-:W-:Y:S01]  /*8f40*/  SYNCS.ARRIVE.TRANS64.RED.A1T0 RZ, [UR4], RZ ;  /* 0x000000ffffff79a7 */ /* 0x000fe20008100404 */
[----:B------:R-:W-:Y:S05]  /*8f50*/  EXIT ;  /* 0x000000000000794d */ /* 0x000fea0003800000 */
.L_x_25:
[----:B------:R-:W-:Y:S07]  /*8f60*/  MOV R0, UR9 ;  /* 0x0000000900007c02 */ /* 0x000fee0008000f00 */
.L_x_144:
[----:B-1----:R1:W2:Y:S02]  /*8f70*/  SYNCS.PHASECHK.TRANS64.TRYWAIT P0, [R0+URZ+0x88], R5 ;  /* 0x00008805000075a7 */ /* 0x0022a400080011ff */
[----:B--2---:R-:W-:Y:S05]  /*8f80*/  @!P0 NANOSLEEP.SYNCS 0x989680 ;  /* 0x009896800000895d */ /* 0x004fea0003900000 */
[----:B------:R-:W2:Y:S02]  /*8f90*/  @!P0 SYNCS.PHASECHK.TRANS64 P0, [R0+URZ+0x88], R5 ;  /* 0x00008805000085a7 */ /* 0x000ea400080010ff */
[----:B--2---:R-:W-:Y:S05]  /*8fa0*/  @!P0 BRA `(.L_x_144) ;  /* 0xfffffffc00f08947 */ /* 0x004fea000383ffff */
[----:B------:R-:W-:Y:S05]  /*8fb0*/  BRA `(.L_x_24) ;  /* 0xffffff8800f47947 */ /* 0x000fea000383ffff */
.L_x_32:
[----:B------:R-:W-:Y:S07]  /*8fc0*/  MOV R0, UR9 ;  /* 0x0000000900007c02 */ /* 0x000fee0008000f00 */
.L_x_145:
[----:B-1----:R1:W2:Y:S02]  /*8fd0*/  SYNCS.PHASECHK.TRANS64.TRYWAIT P0, [R0+URZ+0x88], R5 ;  /* 0x00008805000075a7 */ /* 0x0022a400080011ff */
[----:B--2---:R-:W-:Y:S05]  /*8fe0*/  @!P0 NANOSLEEP.SYNCS 0x989680 ;  /* 0x009896800000895d */ /* 0x004fea0003900000 */
[----:B------:R-:W2:Y:S02]  /*8ff0*/  @!P0 SYNCS.PHASECHK.TRANS64 P0, [R0+URZ+0x88], R5 ;  /* 0x00008805000085a7 */ /* 0x000ea400080010ff */
[----:B--2---:R-:W-:Y:S05]  /*9000*/  @!P0 BRA `(.L_x_145) ;  /* 0xfffffffc00f08947 */ /* 0x004fea000383ffff */
[----:B------:R-:W-:Y:S05]  /*9010*/  BRA `(.L_x_31) ;  /* 0xffffff9000407947 */ /* 0x000fea000383ffff */
.L_x_37:
[----:B------:R-:W-:-:S07]  /*9020*/  MOV R0, UR31 ;  /* 0x0000001f00007c02 */ /* 0x000fce0008000f00 */
.L_x_146:
[----:B-1----:R1:W2:Y:S02]  /*9030*/  SYNCS.PHASECHK.TRANS64.TRYWAIT P0, [R0+URZ+0x160], R4 ;  /* 0x00016004000075a7 */ /* 0x0022a400080011ff */
[----:B--2---:R-:W-:Y:S05]  /*9040*/  @!P0 NANOSLEEP.SYNCS 0x989680 ;  /* 0x009896800000895d */ /* 0x004fea0003900000 */
[----:B------:R-:W2:Y:S02]  /*9050*/  @!P0 SYNCS.PHASECHK.TRANS64 P0, [R0+URZ+0x160], R4 ;  /* 0x00016004000085a7 */ /* 0x000ea400080010ff */
[----:B--2---:R-:W-:Y:S05]  /*9060*/  @!P0 BRA `(.L_x_146) ;  /* 0xfffffffc00f08947 */ /* 0x004fea000383ffff */
[----:B------:R-:W-:Y:S05]  /*9070*/  BRA `(.L_x_147) ;  /* 0xffffff9400047947 */ /* 0x000fea000383ffff */
.L_x_41:
[----:B------:R-:W-:-:S07]  /*9080*/  MOV R0, UR4 ;  /* 0x0000000400007c02 */ /* 0x000fce0008000f00 */
.L_x_148:
[----:B-1----:R1:W2:Y:S02]  /*9090*/  SYNCS.PHASECHK.TRANS64.TRYWAIT P0, [R0+URZ], R2 ;  /* 0x00000002000075a7 */ /* 0x0022a400080011ff */
[----:B--2---:R-:W-:Y:S05]  /*90a0*/  @!P0 NANOSLEEP.SYNCS 0x989680 ;  /* 0x009896800000895d */ /* 0x004fea0003900000 */
[----:B------:R-:W2:Y:S02]  /*90b0*/  @!P0 SYNCS.PHASECHK.TRANS64 P0, [R0+URZ], R2 ;  /* 0x00000002000085a7 */ /* 0x000ea400080010ff */
[----:B--2---:R-:W-:Y:S05]  /*90c0*/  @!P0 BRA `(.L_x_148) ;  /* 0xfffffffc00f08947 */ /* 0x004fea000383ffff */
[----:B------:R-:W-:Y:S05]  /*90d0*/  BRA `(.L_x_149) ;  /* 0xffffff9800947947 */ /* 0x000fea000383ffff */
.L_x_42:
[----:B------:R-:W-:-:S07]  /*90e0*/  MOV R0, UR5 ;  /* 0x0000000500007c02 */ /* 0x000fce0008000f00 */
.L_x_150:
[----:B-1----:R1:W2:Y:S02]  /*90f0*/  SYNCS.PHASECHK.TRANS64.TRYWAIT P0, [R0+URZ], R3 ;  /* 0x00000003000075a7 */ /* 0x0022a400080011ff */
[----:B--2---:R-:W-:Y:S05]  /*9100*/  @!P0 NANOSLEEP.SYNCS 0x989680 ;  /* 0x009896800000895d */ /* 0x004fea0003900000 */
[----:B------:R-:W2:Y:S02]  /*9110*/  @!P0 SYNCS.PHASECHK.TRANS64 P0, [R0+URZ], R3 ;  /* 0x00000003000085a7 */ /* 0x000ea400080010ff */
[----:B--2---:R-:W-:Y:S05]  /*9120*/  @!P0 BRA `(.L_x_150) ;  /* 0xfffffffc00f08947 */ /* 0x004fea000383ffff */
[----:B------:R-:W-:Y:S05]  /*9130*/  BRA `(.L_x_151) ;  /* 0xffffff9800a07947 */ /* 0x000fea000383ffff */
.L_x_43:
[----:B------:R-:W-:-:S07]  /*9140*/  MOV R0, UR5 ;  /* 0x0000000500007c02 */ /* 0x000fce0008000f00 */
.L_x_152:
[----:B-1----:R1:W2:Y:S02]  /*9150*/  SYNCS.PHASECHK.TRANS64.TRYWAIT P0, [R0+URZ], R3 ;  /* 0x00000003000075a7 */ /* 0x0022a400080011ff */
[----:B--2---:R-:W-:Y:S05]  /*9160*/  @!P0 NANOSLEEP.SYNCS 0x989680 ;  /* 0x009896800000895d */ /* 0x004fea0003900000 */
[----:B------:R-:W2:Y:S02]  /*9170*/  @!P0 SYNCS.PHASECHK.TRANS64 P0, [R0+URZ], R3 ;  /* 0x00000003000085a7 */ /* 0x000ea400080010ff */
[----:B--2---:R-:W-:Y:S05]  /*9180*/  @!P0 BRA `(.L_x_152) ;  /* 0xfffffffc00f08947 */ /* 0x004fea000383ffff */
[----:B------:R-:W-:Y:S05]  /*9190*/  BRA `(.L_x_153) ;  /* 0xffffff9800ac7947 */ /* 0x000fea000383ffff */
.L_x_44:
[----:B------:R-:W-:-:S07]  /*91a0*/  MOV R0, UR5 ;  /* 0x0000000500007c02 */ /* 0x000fce0008000f00 */
.L_x_154:
[----:B-1----:R1:W2:Y:S02]  /*91b0*/  SYNCS.PHASECHK.TRANS64.TRYWAIT P0, [R0+URZ], R3 ;  /* 0x00000003000075a7 */ /* 0x0022a400080011ff */
[----:B--2---:R-:W-:Y:S05]  /*91c0*/  @!P0 NANOSLEEP.SYNCS 0x989680 ;  /* 0x009896800000895d */ /* 0x004fea0003900000 */
[----:B------:R-:W2:Y:S02]  /*91d0*/  @!P0 SYNCS.PHASECHK.TRANS64 P0, [R0+URZ], R3 ;  /* 0x00000003000085a7 */ /* 0x000ea400080010ff */
[----:B--2---:R-:W-:Y:S05]  /*91e0*/  @!P0 BRA `(.L_x_154) ;  /* 0xfffffffc00f08947 */ /* 0x004fea000383ffff */
[----:B------:R-:W-:Y:S05]  /*91f0*/  BRA `(.L_x_155) ;  /* 0xffffff9800b87947 */ /* 0x000fea000383ffff */
.L_x_45:
[----:B------:R-:W-:-:S07]  /*9200*/  MOV R0, UR5 ;  /* 0x0000000500007c02 */ /* 0x000fce0008000f00 */
.L_x_156:
[----:B-1----:R1:W2:Y:S02]  /*9210*/  SYNCS.PHASECHK.TRANS64.TRYWAIT P0, [R0+URZ], R3 ;  /* 0x00000003000075a7 */ /* 0x0022a400080011ff */
[----:B--2---:R-:W-:Y:S05]  /*9220*/  @!P0 NANOSLEEP.SYNCS 0x989680 ;  /* 0x009896800000895d */ /* 0x004fea0003900000 */
[----:B------:R-:W2:Y:S02]  /*9230*/  @!P0 SYNCS.PHASECHK.TRANS64 P0, [R0+URZ], R3 ;  /* 0x00000003000085a7 */ /* 0x000ea400080010ff */
[----:B--2---:R-:W-:Y:S05]  /*9240*/  @!P0 BRA `(.L_x_156) ;  /* 0xfffffffc00f08947 */ /* 0x004fea000383ffff */
[----:B------:R-:W-:Y:S05]  /*9250*/  BRA `(.L_x_157) ;  /* 0xffffff9800c47947 */ /* 0x000fea000383ffff */
.L_x_46:
[----:B------:R-:W-:-:S07]  /*9260*/  MOV R0, UR5 ;  /* 0x0000000500007c02 */ /* 0x000fce0008000f00 */
.L_x_158:
[----:B-1----:R1:W2:Y:S02]  /*9270*/  SYNCS.PHASECHK.TRANS64.TRYWAIT P0, [R0+URZ], R3 ;  /* 0x00000003000075a7 */ /* 0x0022a400080011ff */
[----:B--2---:R-:W-:Y:S05]  /*9280*/  @!P0 NANOSLEEP.SYNCS 0x989680 ;  /* 0x009896800000895d */ /* 0x004fea0003900000 */
[----:B------:R-:W2:Y:S02]  /*9290*/  @!P0 SYNCS.PHASECHK.TRANS64 P0, [R0+URZ], R3 ;  /* 0x00000003000085a7 */ /* 0x000ea400080010ff */
[----:B--2---:R-:W-:Y:S05]  /*92a0*/  @!P0 BRA `(.L_x_158) ;  /* 0xfffffffc00f08947 */ /* 0x004fea000383ffff */
[----:B------:R-:W-:Y:S05]  /*92b0*/  BRA `(.L_x_159) ;  /* 0xffffff9800d07947 */ /* 0x000fea000383ffff */
.L_x_47:
[----:B------:R-:W-:-:S07]  /*92c0*/  MOV R0, UR5 ;  /* 0x0000000500007c02 */ /* 0x000fce0008000f00 */
.L_x_160:
[----:B-1----:R1:W2:Y:S02]  /*92d0*/  SYNCS.PHASECHK.TRANS64.TRYWAIT P0, [R0+URZ], R3 ;  /* 0x00000003000075a7 */ /* 0x0022a400080011ff */
[----:B--2---:R-:W-:Y:S05]  /*92e0*/  @!P0 NANOSLEEP.SYNCS 0x989680 ;  /* 0x009896800000895d */ /* 0x004fea0003900000 */
[----:B------:R-:W2:Y:S02]  /*92f0*/  @!P0 SYNCS.PHASECHK.TRANS64 P0, [R0+URZ], R3 ;  /* 0x00000003000085a7 */ /* 0x000ea400080010ff */
[----:B--2---:R-:W-:Y:S05]  /*9300*/  @!P0 BRA `(.L_x_160) ;  /* 0xfffffffc00f08947 */ /* 0x004fea000383ffff */
[----:B------:R-:W-:Y:S05]  /*9310*/  BRA `(.L_x_161) ;  /* 0xffffff9800dc7947 */ /* 0x000fea000383ffff */
.L_x_48:
[----:B------:R-:W-:-:S07]  /*9320*/  MOV R0, UR5 ;  /* 0x0000000500007c02 */ /* 0x000fce0008000f00 */
.L_x_162:
[----:B-1----:R1:W2:Y:S02]  /*9330*/  SYNCS.PHASECHK.TRANS64.TRYWAIT P0, [R0+URZ], R3 ;  /* 0x00000003000075a7 */ /* 0x0022a400080011ff */
[----:B--2---:R-:W-:Y:S05]  /*9340*/  @!P0 NANOSLEEP.SYNCS 0x989680 ;  /* 0x009896800000895d */ /* 0x004fea0003900000 */
[----:B------:R-:W2:Y:S02]  /*9350*/  @!P0 SYNCS.PHASECHK.TRANS64 P0, [R0+URZ], R3 ;  /* 0x00000003000085a7 */ /* 0x000ea400080010ff */
[----:B--2---:R-:W-:Y:S05]  /*9360*/  @!P0 BRA `(.L_x_162) ;  /* 0xfffffffc00f08947 */ /* 0x004fea000383ffff */
[----:B------:R-:W-:Y:S05]  /*9370*/  BRA `(.L_x_163) ;  /* 0xffffff9800e87947 */ /* 0x000fea000383ffff */
.L_x_49:
[----:B------:R-:W-:-:S07]  /*9380*/  MOV R0, UR5 ;  /* 0x0000000500007c02 */ /* 0x000fce0008000f00 */
.L_x_164:
[----:B-1----:R1:W2:Y:S02]  /*9390*/  SYNCS.PHASECHK.TRANS64.TRYWAIT P0, [R0+URZ], R3 ;  /* 0x00000003000075a7 */ /* 0x0022a400080011ff */
[----:B--2---:R-:W-:Y:S05]  /*93a0*/  @!P0 NANOSLEEP.SYNCS 0x989680 ;  /* 0x009896800000895d */ /* 0x004fea0003900000 */
[----:B------:R-:W2:Y:S02]  /*93b0*/  @!P0 SYNCS.PHASECHK.TRANS64 P0, [R0+URZ], R3 ;  /* 0x00000003000085a7 */ /* 0x000ea400080010ff */
[----:B--2---:R-:W-:Y:S05]  /*93c0*/  @!P0 BRA `(.L_x_164) ;  /* 0xfffffffc00f08947 */ /* 0x004fea000383ffff */
[----:B------:R-:W-:Y:S05]  /*93d0*/  BRA `(.L_x_165) ;  /* 0xffffff9800f47947 */ /* 0x000fea000383ffff */
.L_x_50:
[----:B------:R-:W-:-:S07]  /*93e0*/  MOV R0, UR5 ;  /* 0x0000000500007c02 */ /* 0x000fce0008000f00 */
.L_x_166:
[----:B-1----:R1:W2:Y:S02]  /*93f0*/  SYNCS.PHASECHK.TRANS64.TRYWAIT P0, [R0+URZ], R3 ;  /* 0x00000003000075a7 */ /* 0x0022a400080011ff */
[----:B--2---:R-:W-:Y:S05]  /*9400*/  @!P0 NANOSLEEP.SYNCS 0x989680 ;  /* 0x009896800000895d */ /* 0x004fea0003900000 */
[----:B------:R-:W2:Y:S02]  /*9410*/  @!P0 SYNCS.PHASECHK.TRANS64 P0, [R0+URZ], R3 ;  /* 0x00000003000085a7 */ /* 0x000ea400080010ff */
[----:B--2---:R-:W-:Y:S05]  /*9420*/  @!P0 BRA `(.L_x_166) ;  /* 0xfffffffc00f08947 */ /* 0x004fea000383ffff */
[----:B------:R-:W-:Y:S05]  /*9430*/  BRA `(.L_x_167) ;  /* 0xffffff9c00007947 */ /* 0x000fea000383ffff */
.L_x_51:
[----:B------:R-:W-:-:S07]  /*9440*/  MOV R0, UR5 ;  /* 0x0000000500007c02 */ /* 0x000fce0008000f00 */
.L_x_168:
[----:B-1----:R1:W2:Y:S02]  /*9450*/  SYNCS.PHASECHK.TRANS64.TRYWAIT P0, [R0+URZ], R3 ;  /* 0x00000003000075a7 */ /* 0x0022a400080011ff */
[----:B--2---:R-:W-:Y:S05]  /*9460*/  @!P0 NANOSLEEP.SYNCS 0x989680 ;  /* 0x009896800000895d */ /* 0x004fea0003900000 */
[----:B------:R-:W2:Y:S02]  /*9470*/  @!P0 SYNCS.PHASECHK.TRANS64 P0, [R0+URZ], R3 ;  /* 0x00000003000085a7 */ /* 0x000ea400080010ff */
[----:B--2---:R-:W-:Y:S05]  /*9480*/  @!P0 BRA `(.L_x_168) ;  /* 0xfffffffc00f08947 */ /* 0x004fea000383ffff */
[----:B------:R-:W-:Y:S05]  /*9490*/  BRA `(.L_x_169) ;  /* 0xffffff9c000c7947 */ /* 0x000fea000383ffff */
.L_x_52:
[----:B------:R-:W-:-:S07]  /*94a0*/  MOV R0, UR5 ;  /* 0x0000000500007c02 */ /* 0x000fce0008000f00 */
.L_x_170:
[----:B-1----:R1:W2:Y:S02]  /*94b0*/  SYNCS.PHASECHK.TRANS64.TRYWAIT P0, [R0+URZ], R3 ;  /* 0x00000003000075a7 */ /* 0x0022a400080011ff */
[----:B--2---:R-:W-:Y:S05]  /*94c0*/  @!P0 NANOSLEEP.SYNCS 0x989680 ;  /* 0x009896800000895d */ /* 0x004fea0003900000 */
[----:B------:R-:W2:Y:S02]  /*94d0*/  @!P0 SYNCS.PHASECHK.TRANS64 P0, [R0+URZ], R3 ;  /* 0x00000003000085a7 */ /* 0x000ea400080010ff */
[----:B--2---:R-:W-:Y:S05]  /*94e0*/  @!P0 BRA `(.L_x_170) ;  /* 0xfffffffc00f08947 */ /* 0x004fea000383ffff */
[----:B------:R-:W-:Y:S05]  /*94f0*/  BRA `(.L_x_171) ;  /* 0xffffff9c00187947 */ /* 0x000fea000383ffff */
.L_x_53:
[----:B------:R-:W-:-:S07]  /*9500*/  MOV R0, UR5 ;  /* 0x0000000500007c02 */ /* 0x000fce0008000f00 */
.L_x_172:
[----:B-1----:R1:W2:Y:S02]  /*9510*/  SYNCS.PHASECHK.TRANS64.TRYWAIT P0, [R0+URZ], R3 ;  /* 0x00000003000075a7 */ /* 0x0022a400080011ff */
[----:B--2---:R-:W-:Y:S05]  /*9520*/  @!P0 NANOSLEEP.SYNCS 0x989680 ;  /* 0x009896800000895d */ /* 0x004fea0003900000 */
[----:B------:R-:W2:Y:S02]  /*9530*/  @!P0 SYNCS.PHASECHK.TRANS64 P0, [R0+URZ], R3 ;  /* 0x00000003000085a7 */ /* 0x000ea400080010ff */
[----:B--2---:R-:W-:Y:S05]  /*9540*/  @!P0 BRA `(.L_x_172) ;  /* 0xfffffffc00f08947 */ /* 0x004fea000383ffff */
[----:B------:R-:W-:Y:S05]  /*9550*/  BRA `(.L_x_173) ;  /* 0xffffff9c00247947 */ /* 0x000fea000383ffff */
.L_x_54:
[----:B------:R-:W-:-:S07]  /*9560*/  MOV R0, UR5 ;  /* 0x0000000500007c02 */ /* 0x000fce0008000f00 */
.L_x_174:
[----:B-1----:R1:W2:Y:S02]  /*9570*/  SYNCS.PHASECHK.TRANS64.TRYWAIT P0, [R0+URZ], R3 ;  /* 0x00000003000075a7 */ /* 0x0022a400080011ff */
[----:B--2---:R-:W-:Y:S05]  /*9580*/  @!P0 NANOSLEEP.SYNCS 0x989680 ;  /* 0x009896800000895d */ /* 0x004fea0003900000 */
[----:B------:R-:W2:Y:S02]  /*9590*/  @!P0 SYNCS.PHASECHK.TRANS64 P0, [R0+URZ], R3 ;  /* 0x00000003000085a7 */ /* 0x000ea400080010ff */
[----:B--2---:R-:W-:Y:S05]  /*95a0*/  @!P0 BRA `(.L_x_174) ;  /* 0xfffffffc00f08947 */ /* 0x004fea000383ffff */
[----:B------:R-:W-:Y:S05]  /*95b0*/  BRA `(.L_x_175) ;  /* 0xffffff9c00307947 */ /* 0x000fea000383ffff */
.L_x_55:
[----:B------:R-:W-:-:S07]  /*95c0*/  MOV R0, UR5 ;  /* 0x0000000500007c02 */ /* 0x000fce0008000f00 */
.L_x_176:
[----:B-1----:R1:W2:Y:S02]  /*95d0*/  SYNCS.PHASECHK.TRANS64.TRYWAIT P0, [R0+URZ], R3 ;  /* 0x00000003000075a7 */ /* 0x0022a400080011ff */
[----:B--2---:R-:W-:Y:S05]  /*95e0*/  @!P0 NANOSLEEP.SYNCS 0x989680 ;  /* 0x009896800000895d */ /* 0x004fea0003900000 */
[----:B------:R-:W2:Y:S02]  /*95f0*/  @!P0 SYNCS.PHASECHK.TRANS64 P0, [R0+URZ], R3 ;  /* 0x00000003000085a7 */ /* 0x000ea400080010ff */
[----:B--2---:R-:W-:Y:S05]  /*9600*/  @!P0 BRA `(.L_x_176) ;  /* 0xfffffffc00f08947 */ /* 0x004fea000383ffff */
[----:B------:R-:W-:Y:S05]  /*9610*/  BRA `(.L_x_177) ;  /* 0xffffff9c003c7947 */ /* 0x000fea000383ffff */
.L_x_56:
[----:B------:R-:W-:-:S07]  /*9620*/  MOV R0, UR5 ;  /* 0x0000000500007c02 */ /* 0x000fce0008000f00 */
.L_x_178:
[----:B-1----:R1:W2:Y:S02]  /*9630*/  SYNCS.PHASECHK.TRANS64.TRYWAIT P0, [R0+URZ], R3 ;  /* 0x00000003000075a7 */ /* 0x0022a400080011ff */
[----:B--2---:R-:W-:Y:S05]  /*9640*/  @!P0 NANOSLEEP.SYNCS 0x989680 ;  /* 0x009896800000895d */ /* 0x004fea0003900000 */
[----:B------:R-:W2:Y:S02]  /*9650*/  @!P0 SYNCS.PHASECHK.TRANS64 P0, [R0+URZ], R3 ;  /* 0x00000003000085a7 */ /* 0x000ea400080010ff */
[----:B--2---:R-:W-:Y:S05]  /*9660*/  @!P0 BRA `(.L_x_178) ;  /* 0xfffffffc00f08947 */ /* 0x004fea000383ffff */
[----:B------:R-:W-:Y:S05]  /*9670*/  BRA `(.L_x_179) ;  /* 0xffffff9c00487947 */ /* 0x000fea000383ffff */
.L_x_59:
[----:B------:R-:W-:-:S07]  /*9680*/  MOV R4, UR4 ;  /* 0x0000000400047c02 */ /* 0x000fce0008000f00 */
.L_x_180:
[----:B--2---:R2:W3:Y:S02]  /*9690*/  SYNCS.PHASECHK.TRANS64.TRYWAIT P1, [R4+URZ+0x168], R6 ;  /* 0x00016806040075a7 */ /* 0x0044e400080211ff */
[----:B---3--:R-:W-:Y:S05]  /*96a0*/  @!P1 NANOSLEEP.SYNCS 0x989680 ;  /* 0x009896800000995d */ /* 0x008fea0003900000 */
[----:B------:R-:W3:Y:S02]  /*96b0*/  @!P1 SYNCS.PHASECHK.TRANS64 P1, [R4+URZ+0x168], R6 ;  /* 0x00016806040095a7 */ /* 0x000ee400080210ff */
[----:B---3--:R-:W-:Y:S05]  /*96c0*/  @!P1 BRA `(.L_x_180) ;  /* 0xfffffffc00f09947 */ /* 0x008fea000383ffff */
[----:B------:R-:W-:Y:S05]  /*96d0*/  BRA `(.L_x_181) ;  /* 0xffffff9c00b47947 */ /* 0x000fea000383ffff */
.L_x_60:
[----:B--2---:R-:W-:-:S07]  /*96e0*/  MOV R4, UR4 ;  /* 0x0000000400047c02 */ /* 0x004fce0008000f00 */
.L_x_182:
[----:B--2---:R2:W3:Y:S02]  /*96f0*/  SYNCS.PHASECHK.TRANS64.TRYWAIT P1, [R4+URZ+0x160], R5 ;  /* 0x00016005040075a7 */ /* 0x0044e400080211ff */
[----:B---3--:R-:W-:Y:S05]  /*9700*/  @!P1 NANOSLEEP.SYNCS 0x989680 ;  /* 0x009896800000995d */ /* 0x008fea0003900000 */
[----:B------:R-:W3:Y:S02]  /*9710*/  @!P1 SYNCS.PHASECHK.TRANS64 P1, [R4+URZ+0x160], R5 ;  /* 0x00016005040095a7 */ /* 0x000ee400080210ff */
[----:B---3--:R-:W-:Y:S05]  /*9720*/  @!P1 BRA `(.L_x_182) ;  /* 0xfffffffc00f09947 */ /* 0x008fea000383ffff */
[----:B------:R-:W-:Y:S05]  /*9730*/  BRA `(.L_x_183) ;  /* 0xffffff9c00bc7947 */ /* 0x000fea000383ffff */
.L_x_68:
[----:B------:R-:W-:-:S07]  /*9740*/  MOV R0, UR18 ;  /* 0x0000001200007c02 */ /* 0x000fce0008000f00 */
.L_x_184:
[----:B--2---:R2:W3:Y:S02]  /*9750*/  SYNCS.PHASECHK.TRANS64.TRYWAIT P0, [R0+URZ+0x160], R4 ;  /* 0x00016004000075a7 */ /* 0x0044e400080011ff */
[----:B---3--:R-:W-:Y:S05]  /*9760*/  @!P0 NANOSLEEP.SYNCS 0x989680 ;  /* 0x009896800000895d */ /* 0x008fea0003900000 */
[----:B------:R-:W3:Y:S02]  /*9770*/  @!P0 SYNCS.PHASECHK.TRANS64 P0, [R0+URZ+0x160], R4 ;  /* 0x00016004000085a7 */ /* 0x000ee400080010ff */
[----:B---3--:R-:W-:Y:S05]  /*9780*/  @!P0 BRA `(.L_x_184) ;  /* 0xfffffffc00f08947 */ /* 0x008fea000383ffff */
[----:B------:R-:W-:Y:S05]  /*9790*/  BRA `(.L_x_185) ;  /* 0xffffffa400387947 */ /* 0x000fea000383ffff */
.L_x_69:
[----:B------:R-:W-:-:S07]  /*97a0*/  MOV R4, UR23 ;  /* 0x0000001700047c02 */ /* 0x000fce0008000f00 */
.L_x_186:
[----:B--2---:R2:W3:Y:S02]  /*97b0*/  SYNCS.PHASECHK.TRANS64.TRYWAIT P0, [R4+URZ+0x180], R0 ;  /* 0x00018000040075a7 */ /* 0x0044e400080011ff */
[----:B---3--:R-:W-:Y:S05]  /*97c0*/  @!P0 NANOSLEEP.SYNCS 0x989680 ;  /* 0x009896800000895d */ /* 0x008fea0003900000 */
[----:B------:R-:W3:Y:S02]  /*97d0*/  @!P0 SYNCS.PHASECHK.TRANS64 P0, [R4+URZ+0x180], R0 ;  /* 0x00018000040085a7 */ /* 0x000ee400080010ff */
[----:B---3--:R-:W-:Y:S05]  /*97e0*/  @!P0 BRA `(.L_x_186) ;  /* 0xfffffffc00f08947 */ /* 0x008fea000383ffff */
[----:B------:R-:W-:Y:S05]  /*97f0*/  BRA `(.L_x_187) ;  /* 0xffffffa400547947 */ /* 0x000fea000383ffff */
.L_x_72:
[----:B--2---:R-:W-:Y:S07]  /*9800*/  MOV R0, UR16 ;  /* 0x0000001000007c02 */ /* 0x004fee0008000f00 */
.L_x_188:
[----:B--2---:R2:W3:Y:S02]  /*9810*/  SYNCS.PHASECHK.TRANS64.TRYWAIT P0, [R0+URZ], R5 ;  /* 0x00000005000075a7 */ /* 0x0044e400080011ff */
[----:B---3--:R-:W-:Y:S05]  /*9820*/  @!P0 NANOSLEEP.SYNCS 0x989680 ;  /* 0x009896800000895d */ /* 0x008fea0003900000 */
[----:B------:R-:W3:Y:S02]  /*9830*/  @!P0 SYNCS.PHASECHK.TRANS64 P0, [R0+URZ], R5 ;  /* 0x00000005000085a7 */ /* 0x000ee400080010ff */
[----:B---3--:R-:W-:Y:S05]  /*9840*/  @!P0 BRA `(.L_x_188) ;  /* 0xfffffffc00f08947 */ /* 0x008fea000383ffff */
[----:B------:R-:W-:Y:S05]  /*9850*/  BRA `(.L_x_71) ;  /* 0xffffffa400787947 */ /* 0x000fea000383ffff */
.L_x_75:
[----:B------:R-:W-:-:S07]  /*9860*/  MOV R0, UR4 ;  /* 0x0000000400007c02 */ /* 0x000fce0008000f00 */
.L_x_189:
[----:B--2---:R2:W4:Y:S02]  /*9870*/  SYNCS.PHASECHK.TRANS64.TRYWAIT P0, [R0+URZ], R2 ;  /* 0x00000002000075a7 */ /* 0x00452400080011ff */
[----:B----4-:R-:W-:Y:S05]  /*9880*/  @!P0 NANOSLEEP.SYNCS 0x989680 ;  /* 0x009896800000895d */ /* 0x010fea0003900000 */
[----:B------:R-:W4:Y:S02]  /*9890*/  @!P0 SYNCS.PHASECHK.TRANS64 P0, [R0+URZ], R2 ;  /* 0x00000002000085a7 */ /* 0x000f2400080010ff */
[----:B----4-:R-:W-:Y:S05]  /*98a0*/  @!P0 BRA `(.L_x_189) ;  /* 0xfffffffc00f08947 */ /* 0x010fea000383ffff */
[----:B------:R-:W-:Y:S05]  /*98b0*/  BRA `(.L_x_190) ;  /* 0xffffffa800447947 */ /* 0x000fea000383ffff */
.L_x_76:
[----:B------:R-:W-:-:S07]  /*98c0*/  MOV R0, UR4 ;  /* 0x0000000400007c02 */ /* 0x000fce0008000f00 */
.L_x_191:
[----:B--2---:R2:W3:Y:S02]  /*98d0*/  SYNCS.PHASECHK.TRANS64.TRYWAIT P0, [R0+URZ], R2 ;  /* 0x00000002000075a7 */ /* 0x0044e400080011ff */
[----:B---3--:R-:W-:Y:S05]  /*98e0*/  @!P0 NANOSLEEP.SYNCS 0x989680 ;  /* 0x009896800000895d */ /* 0x008fea0003900000 */
[----:B------:R-:W3:Y:S02]  /*98f0*/  @!P0 SYNCS.PHASECHK.TRANS64 P0, [R0+URZ], R2 ;  /* 0x00000002000085a7 */ /* 0x000ee400080010ff */
[----:B---3--:R-:W-:Y:S05]  /*9900*/  @!P0 BRA `(.L_x_191) ;  /* 0xfffffffc00f08947 */ /* 0x008fea000383ffff */
[----:B------:R-:W-:Y:S05]  /*9910*/  BRA `(.L_x_192) ;  /* 0xffffffa800507947 */ /* 0x000fea000383ffff */
.L_x_81:
[----:B------:R-:W-:Y:S07]  /*9920*/  MOV R2, UR31 ;  /* 0x0000001f00027c02 */ /* 0x000fee0008000f00 */
.L_x_193:
[----:B-1----:R1:W2:Y:S02]  /*9930*/  SYNCS.PHASECHK.TRANS64.TRYWAIT P0, [R2+URZ+0x160], R3 ;  /* 0x00016003020075a7 */ /* 0x0022a400080011ff */
[----:B--2---:R-:W-:Y:S05]  /*9940*/  @!P0 NANOSLEEP.SYNCS 0x989680 ;  /* 0x009896800000895d */ /* 0x004fea0003900000 */
[----:B------:R-:W2:Y:S02]  /*9950*/  @!P0 SYNCS.PHASECHK.TRANS64 P0, [R2+URZ+0x160], R3 ;  /* 0x00016003020085a7 */ /* 0x000ea400080010ff */
[----:B--2---:R-:W-:Y:S05]  /*9960*/  @!P0 BRA `(.L_x_193) ;  /* 0xfffffffc00f08947 */ /* 0x004fea000383ffff */
[----:B------:R-:W-:Y:S05]  /*9970*/  BRA `(.L_x_194) ;  /* 0xffffffac00a07947 */ /* 0x000fea000383ffff */
.L_x_84:
[----:B------:R-:W-:Y:S07]  /*9980*/  MOV R2, UR31 ;  /* 0x0000001f00027c02 */ /* 0x000fee0008000f00 */
.L_x_195:
[----:B-1----:R1:W2:Y:S02]  /*9990*/  SYNCS.PHASECHK.TRANS64.TRYWAIT P2, [R2+URZ+0x158], R3 ;  /* 0x00015803020075a7 */ /* 0x0022a400080411ff */
[----:B--2---:R-:W-:Y:S05]  /*99a0*/  @!P2 NANOSLEEP.SYNCS 0x989680 ;  /* 0x009896800000a95d */ /* 0x004fea0003900000 */
[----:B------:R-:W2:Y:S02]  /*99b0*/  @!P2 SYNCS.PHASECHK.TRANS64 P2, [R2+URZ+0x158], R3 ;  /* 0x000158030200a5a7 */ /* 0x000ea400080410ff */
[----:B--2---:R-:W-:Y:S05]  /*99c0*/  @!P2 BRA `(.L_x_195) ;  /* 0xfffffffc00f0a947 */ /* 0x004fea000383ffff */
[----:B------:R-:W-:Y:S05]  /*99d0*/  BRA `(.L_x_83) ;  /* 0xffffffb400047947 */ /* 0x000fea000383ffff */
.L_x_87:
[----:B-1----:R-:W-:Y:S07]  /*99e0*/  MOV R2, UR31 ;  /* 0x0000001f00027c02 */ /* 0x002fee0008000f00 */
.L_x_196:
[----:B-1----:R1:W2:Y:S02]  /*99f0*/  SYNCS.PHASECHK.TRANS64.TRYWAIT P1, [R2+URZ+0x130], R8 ;  /* 0x00013008020075a7 */ /* 0x0022a400080211ff */
[----:B--2---:R-:W-:Y:S05]  /*9a00*/  @!P1 NANOSLEEP.SYNCS 0x989680 ;  /* 0x009896800000995d */ /* 0x004fea0003900000 */
[----:B------:R-:W2:Y:S02]  /*9a10*/  @!P1 SYNCS.PHASECHK.TRANS64 P1, [R2+URZ+0x130], R8 ;  /* 0x00013008020095a7 */ /* 0x000ea400080210ff */
[----:B--2---:R-:W-:Y:S05]  /*9a20*/  @!P1 BRA `(.L_x_196) ;  /* 0xfffffffc00f09947 */ /* 0x004fea000383ffff */
[----:B------:R-:W-:Y:S05]  /*9a30*/  BRA `(.L_x_197) ;  /* 0xffffffb400947947 */ /* 0x000fea000383ffff */
.L_x_88:
[----:B------:R-:W-:Y:S07]  /*9a40*/  MOV R2, UR31 ;  /* 0x0000001f00027c02 */ /* 0x000fee0008000f00 */
.L_x_198:
[----:B-1----:R1:W2:Y:S02]  /*9a50*/  SYNCS.PHASECHK.TRANS64.TRYWAIT P1, [R2+URZ+0x138], R8 ;  /* 0x00013808020075a7 */ /* 0x0022a400080211ff */
[----:B--2---:R-:W-:Y:S05]  /*9a60*/  @!P1 NANOSLEEP.SYNCS 0x989680 ;  /* 0x009896800000995d */ /* 0x004fea0003900000 */
[----:B------:R-:W2:Y:S02]  /*9a70*/  @!P1 SYNCS.PHASECHK.TRANS64 P1, [R2+URZ+0x138], R8 ;  /* 0x00013808020095a7 */ /* 0x000ea400080210ff */
[----:B--2---:R-:W-:Y:S05]  /*9a80*/  @!P1 BRA `(.L_x_198) ;  /* 0xfffffffc00f09947 */ /* 0x004fea000383ffff */
[----:B------:R-:W-:Y:S05]  /*9a90*/  BRA `(.L_x_199) ;  /* 0xffffffb400cc7947 */ /* 0x000fea000383ffff */
.L_x_89:
[----:B------:R-:W-:Y:S07]  /*9aa0*/  MOV R2, UR31 ;  /* 0x0000001f00027c02 */ /* 0x000fee0008000f00 */
.L_x_200:
[----:B-1----:R1:W2:Y:S02]  /*9ab0*/  SYNCS.PHASECHK.TRANS64.TRYWAIT P1, [R2+URZ+0x140], R8 ;  /* 0x00014008020075a7 */ /* 0x0022a400080211ff */
[----:B--2---:R-:W-:Y:S05]  /*9ac0*/  @!P1 NANOSLEEP.SYNCS 0x989680 ;  /* 0x009896800000995d */ /* 0x004fea0003900000 */
[----:B------:R-:W2:Y:S02]  /*9ad0*/  @!P1 SYNCS.PHASECHK.TRANS64 P1, [R2+URZ+0x140], R8 ;  /* 0x00014008020095a7 */ /* 0x000ea400080210ff */
[----:B--2---:R-:W-:Y:S05]  /*9ae0*/  @!P1 BRA `(.L_x_200) ;  /* 0xfffffffc00f09947 */ /* 0x004fea000383ffff */
[----:B------:R-:W-:Y:S05]  /*9af0*/  BRA `(.L_x_201) ;  /* 0xffffffb800147947 */ /* 0x000fea000383ffff */
.L_x_90:
[----:B------:R-:W-:Y:S07]  /*9b00*/  MOV R2, UR31 ;  /* 0x0000001f00027c02 */ /* 0x000fee0008000f00 */
.L_x_202:
[----:B-1----:R1:W2:Y:S02]  /*9b10*/  SYNCS.PHASECHK.TRANS64.TRYWAIT P0, [R2+URZ+0x148], R8 ;  /* 0x00014808020075a7 */ /* 0x0022a400080011ff */
[----:B--2---:R-:W-:Y:S05]  /*9b20*/  @!P0 NANOSLEEP.SYNCS 0x989680 ;  /* 0x009896800000895d */ /* 0x004fea0003900000 */
[----:B------:R-:W2:Y:S02]  /*9b30*/  @!P0 SYNCS.PHASECHK.TRANS64 P0, [R2+URZ+0x148], R8 ;  /* 0x00014808020085a7 */ /* 0x000ea400080010ff */
[----:B--2---:R-:W-:Y:S05]  /*9b40*/  @!P0 BRA `(.L_x_202) ;  /* 0xfffffffc00f08947 */ /* 0x004fea000383ffff */
[----:B------:R-:W-:Y:S05]  /*9b50*/  BRA `(.L_x_203) ;  /* 0xffffffb800647947 */ /* 0x000fea000383ffff */
.L_x_92:
[----:B-1----:R-:W-:-:S07]  /*9b60*/  MOV R0, UR31 ;  /* 0x0000001f00007c02 */ /* 0x002fce0008000f00 */
.L_x_204:
[----:B-1----:R1:W2:Y:S02]  /*9b70*/  SYNCS.PHASECHK.TRANS64.TRYWAIT P0, [R0+URZ+0x130], R2 ;  /* 0x00013002000075a7 */ /* 0x0022a400080011ff */
[----:B--2---:R-:W-:Y:S05]  /*9b80*/  @!P0 NANOSLEEP.SYNCS 0x989680 ;  /* 0x009896800000895d */ /* 0x004fea0003900000 */
[----:B------:R-:W2:Y:S02]  /*9b90*/  @!P0 SYNCS.PHASECHK.TRANS64 P0, [R0+URZ+0x130], R2 ;  /* 0x00013002000085a7 */ /* 0x000ea400080010ff */
[----:B--2---:R-:W-:Y:S05]  /*9ba0*/  @!P0 BRA `(.L_x_204) ;  /* 0xfffffffc00f08947 */ /* 0x004fea000383ffff */
[----:B------:R-:W-:Y:S05]  /*9bb0*/  BRA `(.L_x_205) ;  /* 0xffffffb800cc7947 */ /* 0x000fea000383ffff */
.L_x_93:
[----:B-1----:R-:W-:-:S07]  /*9bc0*/  MOV R0, UR31 ;  /* 0x0000001f00007c02 */ /* 0x002fce0008000f00 */
.L_x_206:
[----:B-1----:R1:W2:Y:S02]  /*9bd0*/  SYNCS.PHASECHK.TRANS64.TRYWAIT P0, [R0+URZ+0x138], R2 ;  /* 0x00013802000075a7 */ /* 0x0022a400080011ff */
[----:B--2---:R-:W-:Y:S05]  /*9be0*/  @!P0 NANOSLEEP.SYNCS 0x989680 ;  /* 0x009896800000895d */ /* 0x004fea0003900000 */
[----:B------:R-:W2:Y:S02]  /*9bf0*/  @!P0 SYNCS.PHASECHK.TRANS64 P0, [R0+URZ+0x138], R2 ;  /* 0x00013802000085a7 */ /* 0x000ea400080010ff */
[----:B--2---:R-:W-:Y:S05]  /*9c00*/  @!P0 BRA `(.L_x_206) ;  /* 0xfffffffc00f08947 */ /* 0x004fea000383ffff */
[----:B------:R-:W-:Y:S05]  /*9c10*/  BRA `(.L_x_207) ;  /* 0xffffffb800bc7947 */ /* 0x000fea000383ffff */
.L_x_94:
[----:B-1----:R-:W-:-:S07]  /*9c20*/  MOV R0, UR31 ;  /* 0x0000001f00007c02 */ /* 0x002fce0008000f00 */
.L_x_208:
[----:B-1----:R1:W2:Y:S02]  /*9c30*/  SYNCS.PHASECHK.TRANS64.TRYWAIT P0, [R0+URZ+0x140], R2 ;  /* 0x00014002000075a7 */ /* 0x0022a400080011ff */
[----:B--2---:R-:W-:Y:S05]  /*9c40*/  @!P0 NANOSLEEP.SYNCS 0x989680 ;  /* 0x009896800000895d */ /* 0x004fea0003900000 */
[----:B------:R-:W2:Y:S02]  /*9c50*/  @!P0 SYNCS.PHASECHK.TRANS64 P0, [R0+URZ+0x140], R2 ;  /* 0x00014002000085a7 */ /* 0x000ea400080010ff */
[----:B--2---:R-:W-:Y:S05]  /*9c60*/  @!P0 BRA `(.L_x_208) ;  /* 0xfffffffc00f08947 */ /* 0x004fea000383ffff */
[----:B------:R-:W-:Y:S05]  /*9c70*/  BRA `(.L_x_209) ;  /* 0xffffffb800ac7947 */ /* 0x000fea000383ffff */
.L_x_96:
[----:B------:R-:W-:Y:S07]  /*9c80*/  MOV R0, UR48 ;  /* 0x0000003000007c02 */ /* 0x000fee0008000f00 */
.L_x_210:
[----:B-1----:R1:W2:Y:S02]  /*9c90*/  SYNCS.PHASECHK.TRANS64.TRYWAIT P0, [R0+URZ+0x160], R2 ;  /* 0x00016002000075a7 */ /* 0x0022a400080011ff */
[----:B--2---:R-:W-:Y:S05]  /*9ca0*/  @!P0 NANOSLEEP.SYNCS 0x989680 ;  /* 0x009896800000895d */ /* 0x004fea0003900000 */
[----:B------:R-:W2:Y:S02]  /*9cb0*/  @!P0 SYNCS.PHASECHK.TRANS64 P0, [R0+URZ+0x160], R2 ;  /* 0x00016002000085a7 */ /* 0x000ea400080010ff */
[----:B--2---:R-:W-:Y:S05]  /*9cc0*/  @!P0 BRA `(.L_x_210) ;  /* 0xfffffffc00f08947 */ /* 0x004fea000383ffff */
[----:B------:R-:W-:Y:S05]  /*9cd0*/  BRA `(.L_x_211) ;  /* 0xffffffbc009c7947 */ /* 0x000fea000383ffff */
.L_x_107:
[----:B-1----:R-:W-:Y:S04]  /*9ce0*/  MOV R2, UR48 ;  /* 0x0000003000027c02 */ /* 0x002fe80008000f00 */
[----:B------:R1:W3:Y:S03]  /*9cf0*/  SYNCS.PHASECHK.TRANS64.TRYWAIT P1, [R2+URZ+0x110], R3 ;  /* 0x00011003020075a7 */ /* 0x0002e600080211ff */
[----:B---3--:R-:W-:Y:S05]  /*9d00*/  @!P1 NANOSLEEP.SYNCS 0x989680 ;  /* 0x009896800000995d */ /* 0x008fea0003900000 */
[----:B------:R-:W3:Y:S02]  /*9d10*/  @!P1 SYNCS.PHASECHK.TRANS64 P1, [R2+URZ+0x110], R3 ;  /* 0x00011003020095a7 */ /* 0x000ee400080210ff */
[----:B---3--:R-:W-:Y:S05]  /*9d20*/  @!P1 BRA `(.L_x_107) ;  /* 0xfffffffc00ec9947 */ /* 0x008fea000383ffff */
[----:B------:R-:W-:Y:S05]  /*9d30*/  BRA `(.L_x_106) ;  /* 0xffffffcc00547947 */ /* 0x000fea000383ffff */
.L_x_109:
[----:B-1----:R1:W4:Y:S02]  /*9d40*/  SYNCS.PHASECHK.TRANS64.TRYWAIT P0, [R70+URZ+0x170], R0 ;  /* 0x00017000460075a7 */ /* 0x00232400080011ff */
[----:B----4-:R-:W-:Y:S05]  /*9d50*/  @!P0 NANOSLEEP.SYNCS 0x989680 ;  /* 0x009896800000895d */ /* 0x010fea0003900000 */
[----:B------:R-:W4:Y:S02]  /*9d60*/  @!P0 SYNCS.PHASECHK.TRANS64 P0, [R70+URZ+0x170], R0 ;  /* 0x00017000460085a7 */ /* 0x000f2400080010ff */
[----:B----4-:R-:W-:Y:S05]  /*9d70*/  @!P0 BRA `(.L_x_109) ;  /* 0xfffffffc00f08947 */ /* 0x010fea000383ffff */
[----:B------:R-:W-:Y:S05]  /*9d80*/  BRA `(.L_x_108) ;  /* 0xffffffcc00787947 */ /* 0x000fea000383ffff */
.L_x_118:
[----:B--2---:R2:W4:Y:S02]  /*9d90*/  SYNCS.PHASECHK.TRANS64.TRYWAIT P0, [R4+URZ+0x110], R0 ;  /* 0x00011000040075a7 */ /* 0x00452400080011ff */
[----:B----4-:R-:W-:Y:S05]  /*9da0*/  @!P0 NANOSLEEP.SYNCS 0x989680 ;  /* 0x009896800000895d */ /* 0x010fea0003900000 */
[----:B------:R-:W4:Y:S02]  /*9db0*/  @!P0 SYNCS.PHASECHK.TRANS64 P0, [R4+URZ+0x110], R0 ;  /* 0x00011000040085a7 */ /* 0x000f2400080010ff */
[----:B----4-:R-:W-:Y:S05]  /*9dc0*/  @!P0 BRA `(.L_x_118) ;  /* 0xfffffffc00f08947 */ /* 0x010fea000383ffff */
[----:B------:R-:W-:Y:S05]  /*9dd0*/  BRA `(.L_x_117) ;  /* 0xffffffd4006c7947 */ /* 0x000fea000383ffff */
.L_x_126:
[----:B-1----:R1:W4:Y:S02]  /*9de0*/  SYNCS.PHASECHK.TRANS64.TRYWAIT P0, [R2+URZ+0x110], R4 ;  /* 0x00011004020075a7 */ /* 0x00232400080011ff */
[----:B----4-:R-:W-:Y:S05]  /*9df0*/  @!P0 NANOSLEEP.SYNCS 0x989680 ;  /* 0x009896800000895d */ /* 0x010fea0003900000 */
[----:B------:R-:W4:Y:S02]  /*9e00*/  @!P0 SYNCS.PHASECHK.TRANS64 P0, [R2+URZ+0x110], R4 ;  /* 0x00011004020085a7 */ /* 0x000f2400080010ff */
[----:B----4-:R-:W-:Y:S05]  /*9e10*/  @!P0 BRA `(.L_x_126) ;  /* 0xfffffffc00f08947 */ /* 0x010fea000383ffff */
[----:B------:R-:W-:Y:S05]  /*9e20*/  BRA `(.L_x_125) ;  /* 0xffffffdc00807947 */ /* 0x000fea000383ffff */
.L_x_134:
[----:B--2---:R2:W4:Y:S02]  /*9e30*/  SYNCS.PHASECHK.TRANS64.TRYWAIT P0, [R3+URZ+0x110], R0 ;  /* 0x00011000030075a7 */ /* 0x00452400080011ff */
[----:B----4-:R-:W-:Y:S05]  /*9e40*/  @!P0 NANOSLEEP.SYNCS 0x989680 ;  /* 0x009896800000895d */ /* 0x010fea0003900000 */
[----:B------:R-:W4:Y:S02]  /*9e50*/  @!P0 SYNCS.PHASECHK.TRANS64 P0, [R3+URZ+0x110], R0 ;  /* 0x00011000030085a7 */ /* 0x000f2400080010ff */
[----:B----4-:R-:W-:Y:S05]  /*9e60*/  @!P0 BRA `(.L_x_134) ;  /* 0xfffffffc00f08947 */ /* 0x010fea000383ffff */
[----:B------:R-:W-:Y:S05]  /*9e70*/  BRA `(.L_x_133) ;  /* 0xffffffe400907947 */ /* 0x000fea000383ffff */
        .weak           $__internal_0_$__cuda_sm10x_tcgen05_guardrail_trap_col_being_dealloced_not_returned_by_alloc
        .type           $__internal_0_$__cuda_sm10x_tcgen05_guardrail_trap_col_being_dealloced_not_returned_by_alloc,@function
        .size           $__internal_0_$__cuda_sm10x_tcgen05_guardrail_trap_col_being_dealloced_not_returned_by_alloc,($__internal_1_$__cuda_sm10x_tcgen05_guardrail_trap_phase_invalid_during_alloc - $__internal_0_$__cuda_sm10x_tcgen05_guardrail_trap_col_being_dealloced_not_returned_by_alloc)
$__internal_0_$__cuda_sm10x_tcgen05_guardrail_trap_col_being_dealloced_not_returned_by_alloc:
[----:B------:R-:W-:Y:S05]  /*9e80*/  BPT.TRAP 0x1 ;  /* 0x000000040000795c */ /* 0x000fea0000300000 */
[----:B------:R-:W-:-:S04]  /*9e90*/  HFMA2 R3, -RZ, RZ, 0, 0 ;  /* 0x00000000ff037431 */ /* 0x000fc800000001ff */
[----:B------:R-:W-:Y:S05]  /*9ea0*/  RET.REL.NODEC R2 `(_ZN7cutlass13device_kernelINS_4conv6kernel13ConvUniversalINS1_16ConvProblemShapeILNS1_8OperatorE0ELi2EEENS1_10collective14CollectiveConvINS1_47MainloopSm100TmaUmmaWarpSpecializedImplicitGemmILS5_0ELi17ELi2ELi1ELi2EN4cute5tupleIJNSA_1CILi2EEENSC_ILi1EEESE_EEEEENSB_IJNSC_ILi64EEENSC_ILi128EEENSB_IJNSC_ILi32EEEEEEEEENS_10bfloat16_tESM_NSA_8TiledMMAINSA_8MMA_AtomIJNSA_20SM100_MMA_F16BF16_SSISM_SM_fLi64ELi128ELNSA_4UMMA5MajorE0ELSR_0ELNSQ_7ScaleInE0ELSS_0EEEEEENSA_6LayoutINSB_IJSE_SE_SE_EEENSB_IJNSC_ILi0EEESX_SX_EEEEENSB_IJNSA_10UnderscoreES10_S10_EEEEENS7_6detail27Sm100ImplicitGemmTileTraitsINSA_20SM90_TMA_LOAD_IM2COLENSA_14ComposedLayoutINSA_7SwizzleILi2ELi4ELi3EEENSA_18smem_ptr_flag_bitsILi16EEENSV_INSB_IJNSC_ILi8EEESJ_EEENSB_IJSJ_SE_EEEEEEEvEENS14_INSA_23SM90_TMA_LOAD_MULTICASTES1F_vEEEENS_8epilogue10collective18CollectiveEpilogueINS1K_23Sm100TmaWarpSpecializedILi4ELi2ELi16ELb1ELb0EEEJSL_NSB_IJNSV_ISH_SE_EENSV_ISJ_SE_EEEEESM_NSB_IJNSB_IJlllEEESE_SX_EEESM_S1T_NS1K_6fusion15FusionCallbacksIS1O_NS1U_17LinearCombinationISM_fSM_fLNS_15FloatRoundStyleE2EEESL_S1R_JEEENSA_5SM1004TMEM4LOAD26SM100_TMEM_LOAD_16dp256b4xES15_S1F_NSA_17SM75_U32x4_LDSM_NENSA_21SM90_TMA_STORE_IM2COLES1F_NSA_17SM90_U32x4_STSM_NENSA_39AutoVectorizingCopyWithAssumedAlignmentILi128EEEEEEvvEEEEvNT_6ParamsE) ;  /* 0xffffff6002547950 */ /* 0x000fea0003c3ffff */
        .weak           $__internal_1_$__cuda_sm10x_tcgen05_guardrail_trap_phase_invalid_during_alloc
        .type           $__internal_1_$__cuda_sm10x_tcgen05_guardrail_trap_phase_invalid_during_alloc,@function
        .size           $__internal_1_$__cuda_sm10x_tcgen05_guardrail_trap_phase_invalid_during_alloc,($__internal_2_$__cuda_sm10x_tcgen05_guardrail_trap_unallocated_columns_being_dealloced - $__internal_1_$__cuda_sm10x_tcgen05_guardrail_trap_phase_invalid_during_alloc)
$__internal_1_$__cuda_sm10x_tcgen05_guardrail_trap_phase_invalid_during_alloc:
[----:B------:R-:W-:Y:S05]  /*9eb0*/  BPT.TRAP 0x1 ;  /* 0x000000040000795c */ /* 0x000fea0000300000 */
[----:B------:R-:W-:-:S04]  /*9ec0*/  MOV R3, 0x0 ;  /* 0x0000000000037802 */ /* 0x000fc80000000f00 */
[----:B------:R-:W-:Y:S05]  /*9ed0*/  RET.REL.NODEC R2 `(_ZN7cutlass13device_kernelINS_4conv6kernel13ConvUniversalINS1_16ConvProblemShapeILNS1_8OperatorE0ELi2EEENS1_10collective14CollectiveConvINS1_47MainloopSm100TmaUmmaWarpSpecializedImplicitGemmILS5_0ELi17ELi2ELi1ELi2EN4cute5tupleIJNSA_1CILi2EEENSC_ILi1EEESE_EEEEENSB_IJNSC_ILi64EEENSC_ILi128EEENSB_IJNSC_ILi32EEEEEEEEENS_10bfloat16_tESM_NSA_8TiledMMAINSA_8MMA_AtomIJNSA_20SM100_MMA_F16BF16_SSISM_SM_fLi64ELi128ELNSA_4UMMA5MajorE0ELSR_0ELNSQ_7ScaleInE0ELSS_0EEEEEENSA_6LayoutINSB_IJSE_SE_SE_EEENSB_IJNSC_ILi0EEESX_SX_EEEEENSB_IJNSA_10UnderscoreES10_S10_EEEEENS7_6detail27Sm100ImplicitGemmTileTraitsINSA_20SM90_TMA_LOAD_IM2COLENSA_14ComposedLayoutINSA_7SwizzleILi2ELi4ELi3EEENSA_18smem_ptr_flag_bitsILi16EEENSV_INSB_IJNSC_ILi8EEESJ_EEENSB_IJSJ_SE_EEEEEEEvEENS14_INSA_23SM90_TMA_LOAD_MULTICASTES1F_vEEEENS_8epilogue10collective18CollectiveEpilogueINS1K_23Sm100TmaWarpSpecializedILi4ELi2ELi16ELb1ELb0EEEJSL_NSB_IJNSV_ISH_SE_EENSV_ISJ_SE_EEEEESM_NSB_IJNSB_IJlllEEESE_SX_EEESM_S1T_NS1K_6fusion15FusionCallbacksIS1O_NS1U_17LinearCombinationISM_fSM_fLNS_15FloatRoundStyleE2EEESL_S1R_JEEENSA_5SM1004TMEM4LOAD26SM100_TMEM_LOAD_16dp256b4xES15_S1F_NSA_17SM75_U32x4_LDSM_NENSA_21SM90_TMA_STORE_IM2COLES1F_NSA_17SM90_U32x4_STSM_NENSA_39AutoVectorizingCopyWithAssumedAlignmentILi128EEEEEEvvEEEEvNT_6ParamsE) ;  /* 0xffffff6002487950 */ /* 0x000fea0003c3ffff */
        .weak           $__internal_2_$__cuda_sm10x_tcgen05_guardrail_trap_unallocated_columns_being_dealloced
        .type           $__internal_2_$__cuda_sm10x_tcgen05_guardrail_trap_unallocated_columns_being_dealloced,@function
        .size           $__internal_2_$__cuda_sm10x_tcgen05_guardrail_trap_unallocated_columns_being_dealloced,(.L_x_213 - $__internal_2_$__cuda_sm10x_tcgen05_guardrail_trap_unallocated_columns_being_dealloced)
$__internal_2_$__cuda_sm10x_tcgen05_guardrail_trap_unallocated_columns_being_dealloced:
[----:B------:R-:W-:Y:S05]  /*9ee0*/  BPT.TRAP 0x1 ;  /* 0x000000040000795c */ /* 0x000fea0000300000 */
[----:B------:R-:W-:-:S04]  /*9ef0*/  HFMA2 R3, -RZ, RZ, 0, 0 ;  /* 0x00000000ff037431 */ /* 0x000fc800000001ff */
[----:B------:R-:W-:Y:S05]  /*9f00*/  RET.REL.NODEC R2 `(_ZN7cutlass13device_kernelINS_4conv6kernel13ConvUniversalINS1_16ConvProblemShapeILNS1_8OperatorE0ELi2EEENS1_10collective14CollectiveConvINS1_47MainloopSm100TmaUmmaWarpSpecializedImplicitGemmILS5_0ELi17ELi2ELi1ELi2EN4cute5tupleIJNSA_1CILi2EEENSC_ILi1EEESE_EEEEENSB_IJNSC_ILi64EEENSC_ILi128EEENSB_IJNSC_ILi32EEEEEEEEENS_10bfloat16_tESM_NSA_8TiledMMAINSA_8MMA_AtomIJNSA_20SM100_MMA_F16BF16_SSISM_SM_fLi64ELi128ELNSA_4UMMA5MajorE0ELSR_0ELNSQ_7ScaleInE0ELSS_0EEEEEENSA_6LayoutINSB_IJSE_SE_SE_EEENSB_IJNSC_ILi0EEESX_SX_EEEEENSB_IJNSA_10UnderscoreES10_S10_EEEEENS7_6detail27Sm100ImplicitGemmTileTraitsINSA_20SM90_TMA_LOAD_IM2COLENSA_14ComposedLayoutINSA_7SwizzleILi2ELi4ELi3EEENSA_18smem_ptr_flag_bitsILi16EEENSV_INSB_IJNSC_ILi8EEESJ_EEENSB_IJSJ_SE_EEEEEEEvEENS14_INSA_23SM90_TMA_LOAD_MULTICASTES1F_vEEEENS_8epilogue10collective18CollectiveEpilogueINS1K_23Sm100TmaWarpSpecializedILi4ELi2ELi16ELb1ELb0EEEJSL_NSB_IJNSV_ISH_SE_EENSV_ISJ_SE_EEEEESM_NSB_IJNSB_IJlllEEESE_SX_EEESM_S1T_NS1K_6fusion15FusionCallbacksIS1O_NS1U_17LinearCombinationISM_fSM_fLNS_15FloatRoundStyleE2EEESL_S1R_JEEENSA_5SM1004TMEM4LOAD26SM100_TMEM_LOAD_16dp256b4xES15_S1F_NSA_17SM75_U32x4_LDSM_NENSA_21SM90_TMA_STORE_IM2COLES1F_NSA_17SM90_U32x4_STSM_NENSA_39AutoVectorizingCopyWithAssumedAlignmentILi128EEEEEEvvEEEEvNT_6ParamsE) ;  /* 0xffffff60023c7950 */ /* 0x000fea0003c3ffff */
.L_x_212:
[----:B------:R-:W-:-:S00]  /*9f10*/  BRA `(.L_x_212) ;  /* 0xfffffffc00fc7947 */ /* 0x000fc0000383ffff */
[----:B------:R-:W-:-:S00]  /*9f20*/  NOP ;  /* 0x0000000000007918 */ /* 0x000fc00000000000 */
        /* <DEDUP_REMOVED lines=13> */
.L_x_213:


//--------------------- .nv.global.init           --------------------------
	.section	.nv.global.init,"aw",@progbits
.nv.global.init:
	.type		$str$29,@object
	.size		$str$29,($str$30 - $str$29)
$str$29:
        /*0000*/ 	.byte	0x28, 0x61, 0x64, 0x64, 0x72, 0x65, 0x73, 0x73, 0x20, 0x26, 0x20, 0x6d, 0x61, 0x73, 0x6b, 0x29
        /*0010*/ 	.byte	0x20, 0x3d, 0x3d, 0x20, 0x30, 0x00
	.type		$str$30,@object
	.size		$str$30,($str$28 - $str$30)
$str$30:
        /*0016*/ 	.byte	0x2f, 0x74, 0x6d, 0x70, 0x2f, 0x63, 0x75, 0x74, 0x6c, 0x61, 0x73, 0x73, 0x5f, 0x73, 0x77, 0x65
        /*0026*/ 	.byte	0x65, 0x70, 0x5f, 0x73, 0x72, 0x63, 0x2f, 0x69, 0x6e, 0x63, 0x6c, 0x75, 0x64, 0x65, 0x2f, 0x63
        /*0036*/ 	.byte	0x75, 0x74, 0x65, 0x2f, 0x70, 0x6f, 0x69, 0x6e, 0x74, 0x65, 0x72, 0x5f, 0x66, 0x6c, 0x61, 0x67
        /*0046*/ 	.byte	0x67, 0x65, 0x64, 0x2e, 0x68, 0x70, 0x70, 0x00
	.type		$str$28,@object
	.size		$str$28,($str$27 - $str$28)
$str$28:
        /*004e*/ 	.byte	0x2f, 0x74, 0x6d, 0x70, 0x2f, 0x63, 0x75, 0x74, 0x6c, 0x61, 0x73, 0x73, 0x5f, 0x73, 0x77, 0x65
        /*005e*/ 	.byte	0x65, 0x70, 0x5f, 0x73, 0x72, 0x63, 0x2f, 0x69, 0x6e, 0x63, 0x6c, 0x75, 0x64, 0x65, 0x2f, 0x63
        /*006e*/ 	.byte	0x75, 0x74, 0x65, 0x2f, 0x61, 0x74, 0x6f, 0x6d, 0x2f, 0x63, 0x6f, 0x70, 0x79, 0x5f, 0x74, 0x72
        /*007e*/ 	.byte	0x61, 0x69, 0x74, 0x73, 0x5f, 0x73, 0x6d, 0x31, 0x30, 0x30, 0x2e, 0x68, 0x70, 0x70, 0x00
	.type		$str$27,@object
	.size		$str$27,(__unnamed_1 - $str$27)
$str$27:
        /*008d*/ 	.byte	0x28, 0x28, 0x75, 0x69, 0x6e, 0x74, 0x33, 0x32, 0x5f, 0x74, 0x28, 0x74, 0x68, 0x72, 0x65, 0x61
        /*009d*/ 	.byte	0x64, 0x49, 0x64, 0x78, 0x2e, 0x78, 0x29, 0x20, 0x2f, 0x20, 0x33, 0x32, 0x29, 0x20, 0x25, 0x20
        /*00ad*/ 	.byte	0x34, 0x29, 0x20, 0x3d, 0x3d, 0x20, 0x28, 0x28, 0x28, 0x74, 0x6d, 0x65, 0x6d, 0x5f, 0x61, 0x64
        /*00bd*/ 	.byte	0x64, 0x72, 0x20, 0x3e, 0x3e, 0x20, 0x31, 0x36, 0x29, 0x20, 0x2f, 0x20, 0x33, 0x32, 0x29, 0x20
        /*00cd*/ 	.byte	0x25, 0x20, 0x34, 0x29, 0x00
	.type		__unnamed_1,@object
	.size		__unnamed_1,(__unnamed_2 - __unnamed_1)
__unnamed_1:
        /*00d2*/ 	.byte	0x61, 0x75, 0x74, 0x6f, 0x20, 0x63, 0x75, 0x74, 0x65, 0x3a, 0x3a, 0x61, 0x73, 0x5f, 0x70, 0x6f
        /* <DEDUP_REMOVED lines=24> */
        /*0262*/ 	.byte	0x30, 0x34, 0x38, 0x3e, 0x3e, 0x3e, 0x3e, 0x5d, 0x00
	.type		__unnamed_2,@object
	.size		__unnamed_2,(.L_2 - __unnamed_2)
__unnamed_2:
        /* <DEDUP_REMOVED lines=45> */
        /*053b*/ 	.byte	0x3e, 0x3e, 0x3e, 0x5d, 0x00
.L_2:


//--------------------- .nv.shared._ZN7cutlass13device_kernelINS_4conv6kernel13ConvUniversalINS1_16ConvProblemShapeILNS1_8OperatorE0ELi2EEENS1_10collective14CollectiveConvINS1_47MainloopSm100TmaUmmaWarpSpecializedImplicitGemmILS5_0ELi17ELi2ELi1ELi2EN4cute5tupleIJNSA_1CILi2EEENSC_ILi1EEESE_EEEEENSB_IJNSC_ILi64EEENSC_ILi128EEENSB_IJNSC_ILi32EEEEEEEEENS_10bfloat16_tESM_NSA_8TiledMMAINSA_8MMA_AtomIJNSA_20SM100_MMA_F16BF16_SSISM_SM_fLi64ELi128ELNSA_4UMMA5MajorE0ELSR_0ELNSQ_7ScaleInE0ELSS_0EEEEEENSA_6LayoutINSB_IJSE_SE_SE_EEENSB_IJNSC_ILi0EEESX_SX_EEEEENSB_IJNSA_10UnderscoreES10_S10_EEEEENS7_6detail27Sm100ImplicitGemmTileTraitsINSA_20SM90_TMA_LOAD_IM2COLENSA_14ComposedLayoutINSA_7SwizzleILi2ELi4ELi3EEENSA_18smem_ptr_flag_bitsILi16EEENSV_INSB_IJNSC_ILi8EEESJ_EEENSB_IJSJ_SE_EEEEEEEvEENS14_INSA_23SM90_TMA_LOAD_MULTICASTES1F_vEEEENS_8epilogue10collective18CollectiveEpilogueINS1K_23Sm100TmaWarpSpecializedILi4ELi2ELi16ELb1ELb0EEEJSL_NSB_IJNSV_ISH_SE_EENSV_ISJ_SE_EEEEESM_NSB_IJNSB_IJlllEEESE_SX_EEESM_S1T_NS1K_6fusion15FusionCallbacksIS1O_NS1U_17LinearCombinationISM_fSM_fLNS_15FloatRoundStyleE2EEESL_S1R_JEEENSA_5SM1004TMEM4LOAD26SM100_TMEM_LOAD_16dp256b4xES15_S1F_NSA_17SM75_U32x4_LDSM_NENSA_21SM90_TMA_STORE_IM2COLES1F_NSA_17SM90_U32x4_STSM_NENSA_39AutoVectorizingCopyWithAssumedAlignmentILi128EEEEEEvvEEEEvNT_6ParamsE --------------------------
	.section	.nv.shared._ZN7cutlass13device_kernelINS_4conv6kernel13ConvUniversalINS1_16ConvProblemShapeILNS1_8OperatorE0ELi2EEENS1_10collective14CollectiveConvINS1_47MainloopSm100TmaUmmaWarpSpecializedImplicitGemmILS5_0ELi17ELi2ELi1ELi2EN4cute5tupleIJNSA_1CILi2EEENSC_ILi1EEESE_EEEEENSB_IJNSC_ILi64EEENSC_ILi128EEENSB_IJNSC_ILi32EEEEEEEEENS_10bfloat16_tESM_NSA_8TiledMMAINSA_8MMA_AtomIJNSA_20SM100_MMA_F16BF16_SSISM_SM_fLi64ELi128ELNSA_4UMMA5MajorE0ELSR_0ELNSQ_7ScaleInE0ELSS_0EEEEEENSA_6LayoutINSB_IJSE_SE_SE_EEENSB_IJNSC_ILi0EEESX_SX_EEEEENSB_IJNSA_10UnderscoreES10_S10_EEEEENS7_6detail27Sm100ImplicitGemmTileTraitsINSA_20SM90_TMA_LOAD_IM2COLENSA_14ComposedLayoutINSA_7SwizzleILi2ELi4ELi3EEENSA_18smem_ptr_flag_bitsILi16EEENSV_INSB_IJNSC_ILi8EEESJ_EEENSB_IJSJ_SE_EEEEEEEvEENS14_INSA_23SM90_TMA_LOAD_MULTICASTES1F_vEEEENS_8epilogue10collective18CollectiveEpilogueINS1K_23Sm100TmaWarpSpecializedILi4ELi2ELi16ELb1ELb0EEEJSL_NSB_IJNSV_ISH_SE_EENSV_ISJ_SE_EEEEESM_NSB_IJNSB_IJlllEEESE_SX_EEESM_S1T_NS1K_6fusion15FusionCallbacksIS1O_NS1U_17LinearCombinationISM_fSM_fLNS_15FloatRoundStyleE2EEESL_S1R_JEEENSA_5SM1004TMEM4LOAD26SM100_TMEM_LOAD_16dp256b4xES15_S1F_NSA_17SM75_U32x4_LDSM_NENSA_21SM90_TMA_STORE_IM2COLES1F_NSA_17SM90_U32x4_STSM_NENSA_39AutoVectorizingCopyWithAssumedAlignmentILi128EEEEEEvvEEEEvNT_6ParamsE,"aw",@nobits
	.sectionflags	@""
	.align	16
	.zero		1024


//--------------------- .nv.shared.reserved.0     --------------------------
	.section	.nv.shared.reserved.0,"aw",@nobits
	.weak		__nv_reservedSMEM_offset_0_alias
	.size		__nv_reservedSMEM_offset_0_alias, 0, 64
	.other		__nv_reservedSMEM_offset_0_alias,@"STO_CUDA_RESERVED_SHARED STV_DEFAULT"
__nv_reservedSMEM_offset_0_alias:
	.zero		0
.nv.shared.reserved.0:
	.zero		64
	.weak		__nv_reservedSMEM_tcgen05_partition
	.type		__nv_reservedSMEM_tcgen05_partition,@object
	.size		__nv_reservedSMEM_tcgen05_partition,(.L_0 - __nv_reservedSMEM_tcgen05_partition)
__nv_reservedSMEM_tcgen05_partition:
	.zero		32
.L_0:


//--------------------- .nv.global                --------------------------
	.section	.nv.global,"aw",@nobits
.nv.global:
	.type		_ZN39_INTERNAL_6ea954b1_4_k_cu_d47038a1_33134cute1_E,@object
	.size		_ZN39_INTERNAL_6ea954b1_4_k_cu_d47038a1_33134cute1_E,(_ZN39_INTERNAL_6ea954b1_4_k_cu_d47038a1_33134cuda3std3__45__cpo6cbeginE - _ZN39_INTERNAL_6ea954b1_4_k_cu_d47038a1_33134cute1_E)
_ZN39_INTERNAL_6ea954b1_4_k_cu_d47038a1_33134cute1_E:
	.zero		1
	.type		_ZN39_INTERNAL_6ea954b1_4_k_cu_d47038a1_33134cuda3std3__45__cpo6cbeginE,@object
	.size		_ZN39_INTERNAL_6ea954b1_4_k_cu_d47038a1_33134cuda3std3__45__cpo6cbeginE,(_ZN39_INTERNAL_6ea954b1_4_k_cu_d47038a1_33134cuda3std3__48in_placeE - _ZN39_INTERNAL_6ea954b1_4_k_cu_d47038a1_33134cuda3std3__45__cpo6cbeginE)
_ZN39_INTERNAL_6ea954b1_4_k_cu_d47038a1_33134cuda3std3__45__cpo6cbeginE:
	.zero		1
	.type		_ZN39_INTERNAL_6ea954b1_4_k_cu_d47038a1_33134cuda3std3__48in_placeE,@object
	.size		_ZN39_INTERNAL_6ea954b1_4_k_cu_d47038a1_33134cuda3std3__48in_placeE,(_ZN39_INTERNAL_6ea954b1_4_k_cu_d47038a1_33134cuda3std6ranges3__45__cpo9iter_moveE - _ZN39_INTERNAL_6ea954b1_4_k_cu_d47038a1_33134cuda3std3__48in_placeE)
_ZN39_INTERNAL_6ea954b1_4_k_cu_d47038a1_33134cuda3std3__48in_placeE:
	.zero		1
	.type		_ZN39_INTERNAL_6ea954b1_4_k_cu_d47038a1_33134cuda3std6ranges3__45__cpo9iter_moveE,@object
	.size		_ZN39_INTERNAL_6ea954b1_4_k_cu_d47038a1_33134cuda3std6ranges3__45__cpo9iter_moveE,(_ZN39_INTERNAL_6ea954b1_4_k_cu_d47038a1_33134cuda3std3__45__cpo5beginE - _ZN39_INTERNAL_6ea954b1_4_k_cu_d47038a1_33134cuda3std6ranges3__45__cpo9iter_moveE)
_ZN39_INTERNAL_6ea954b1_4_k_cu_d47038a1_33134cuda3std6ranges3__45__cpo9iter_moveE:
	.zero		1
	.type		_ZN39_INTERNAL_6ea954b1_4_k_cu_d47038a1_33134cuda3std3__45__cpo5beginE,@object
	.size		_ZN39_INTERNAL_6ea954b1_4_k_cu_d47038a1_33134cuda3std3__45__cpo5beginE,(_ZN39_INTERNAL_6ea954b1_4_k_cu_d47038a1_33134cuda3std3__441_GLOBAL__N__6ea954b1_4_k_cu_d47038a1_33136ignoreE - _ZN39_INTERNAL_6ea954b1_4_k_cu_d47038a1_33134cuda3std3__45__cpo5beginE)
_ZN39_INTERNAL_6ea954b1_4_k_cu_d47038a1_33134cuda3std3__45__cpo5beginE:
	.zero		1
	.type		_ZN39_INTERNAL_6ea954b1_4_k_cu_d47038a1_33134cuda3std3__441_GLOBAL__N__6ea954b1_4_k_cu_d47038a1_33136ignoreE,@object
	.size		_ZN39_INTERNAL_6ea954b1_4_k_cu_d47038a1_33134cuda3std3__441_GLOBAL__N__6ea954b1_4_k_cu_d47038a1_33136ignoreE,(_ZN39_INTERNAL_6ea954b1_4_k_cu_d47038a1_33134cute7productE - _ZN39_INTERNAL_6ea954b1_4_k_cu_d47038a1_33134cuda3std3__441_GLOBAL__N__6ea954b1_4_k_cu_d47038a1_33136ignoreE)
_ZN39_INTERNAL_6ea954b1_4_k_cu_d47038a1_33134cuda3std3__441_GLOBAL__N__6ea954b1_4_k_cu_d47038a1_33136ignoreE:
	.zero		1
	.type		_ZN39_INTERNAL_6ea954b1_4_k_cu_d47038a1_33134cute7productE,@object
	.size		_ZN39_INTERNAL_6ea954b1_4_k_cu_d47038a1_33134cute7productE,(_ZN39_INTERNAL_6ea954b1_4_k_cu_d47038a1_33134cuda3std3__45__cpo3endE - _ZN39_INTERNAL_6ea954b1_4_k_cu_d47038a1_33134cute7productE)
_ZN39_INTERNAL_6ea954b1_4_k_cu_d47038a1_33134cute7productE:
	.zero		1
	.type		_ZN39_INTERNAL_6ea954b1_4_k_cu_d47038a1_33134cuda3std3__45__cpo3endE,@object
	.size		_ZN39_INTERNAL_6ea954b1_4_k_cu_d47038a1_33134cuda3std3__45__cpo3endE,(_ZN39_INTERNAL_6ea954b1_4_k_cu_d47038a1_33134cuda3std3__419piecewise_constructE - _ZN39_INTERNAL_6ea954b1_4_k_cu_d47038a1_33134cuda3std3__45__cpo3endE)
_ZN39_INTERNAL_6ea954b1_4_k_cu_d47038a1_33134cuda3std3__45__cpo3endE:
	.zero		1
	.type		_ZN39_INTERNAL_6ea954b1_4_k_cu_d47038a1_33134cuda3std3__419piecewise_constructE,@object
	.size		_ZN39_INTERNAL_6ea954b1_4_k_cu_d47038a1_33134cuda3std3__419piecewise_constructE,(_ZN39_INTERNAL_6ea954b1_4_k_cu_d47038a1_33134cuda3std3__45__cpo4cendE - _ZN39_INTERNAL_6ea954b1_4_k_cu_d47038a1_33134cuda3std3__419piecewise_constructE)
_ZN39_INTERNAL_6ea954b1_4_k_cu_d47038a1_33134cuda3std3__419piecewise_constructE:
	.zero		1
	.type		_ZN39_INTERNAL_6ea954b1_4_k_cu_d47038a1_33134cuda3std3__45__cpo4cendE,@object
	.size		_ZN39_INTERNAL_6ea954b1_4_k_cu_d47038a1_33134cuda3std3__45__cpo4cendE,(_ZN39_INTERNAL_6ea954b1_4_k_cu_d47038a1_33134cuda3std6ranges3__45__cpo4swapE - _ZN39_INTERNAL_6ea954b1_4_k_cu_d47038a1_33134cuda3std3__45__cpo4cendE)
_ZN39_INTERNAL_6ea954b1_4_k_cu_d47038a1_33134cuda3std3__45__cpo4cendE:
	.zero		1
	.type		_ZN39_INTERNAL_6ea954b1_4_k_cu_d47038a1_33134cuda3std6ranges3__45__cpo4swapE,@object
	.size		_ZN39_INTERNAL_6ea954b1_4_k_cu_d47038a1_33134cuda3std6ranges3__45__cpo4swapE,(.L_10 - _ZN39_INTERNAL_6ea954b1_4_k_cu_d47038a1_33134cuda3std6ranges3__45__cpo4swapE)
_ZN39_INTERNAL_6ea954b1_4_k_cu_d47038a1_33134cuda3std6ranges3__45__cpo4swapE:
	.zero		1
.L_10:


//--------------------- .nv.constant0._ZN7cutlass13device_kernelINS_4conv6kernel13ConvUniversalINS1_16ConvProblemShapeILNS1_8OperatorE0ELi2EEENS1_10collective14CollectiveConvINS1_47MainloopSm100TmaUmmaWarpSpecializedImplicitGemmILS5_0ELi17ELi2ELi1ELi2EN4cute5tupleIJNSA_1CILi2EEENSC_ILi1EEESE_EEEEENSB_IJNSC_ILi64EEENSC_ILi128EEENSB_IJNSC_ILi32EEEEEEEEENS_10bfloat16_tESM_NSA_8TiledMMAINSA_8MMA_AtomIJNSA_20SM100_MMA_F16BF16_SSISM_SM_fLi64ELi128ELNSA_4UMMA5MajorE0ELSR_0ELNSQ_7ScaleInE0ELSS_0EEEEEENSA_6LayoutINSB_IJSE_SE_SE_EEENSB_IJNSC_ILi0EEESX_SX_EEEEENSB_IJNSA_10UnderscoreES10_S10_EEEEENS7_6detail27Sm100ImplicitGemmTileTraitsINSA_20SM90_TMA_LOAD_IM2COLENSA_14ComposedLayoutINSA_7SwizzleILi2ELi4ELi3EEENSA_18smem_ptr_flag_bitsILi16EEENSV_INSB_IJNSC_ILi8EEESJ_EEENSB_IJSJ_SE_EEEEEEEvEENS14_INSA_23SM90_TMA_LOAD_MULTICASTES1F_vEEEENS_8epilogue10collective18CollectiveEpilogueINS1K_23Sm100TmaWarpSpecializedILi4ELi2ELi16ELb1ELb0EEEJSL_NSB_IJNSV_ISH_SE_EENSV_ISJ_SE_EEEEESM_NSB_IJNSB_IJlllEEESE_SX_EEESM_S1T_NS1K_6fusion15FusionCallbacksIS1O_NS1U_17LinearCombinationISM_fSM_fLNS_15FloatRoundStyleE2EEESL_S1R_JEEENSA_5SM1004TMEM4LOAD26SM100_TMEM_LOAD_16dp256b4xES15_S1F_NSA_17SM75_U32x4_LDSM_NENSA_21SM90_TMA_STORE_IM2COLES1F_NSA_17SM90_U32x4_STSM_NENSA_39AutoVectorizingCopyWithAssumedAlignmentILi128EEEEEEvvEEEEvNT_6ParamsE --------------------------
	.section	.nv.constant0._ZN7cutlass13device_kernelINS_4conv6kernel13ConvUniversalINS1_16ConvProblemShapeILNS1_8OperatorE0ELi2EEENS1_10collective14CollectiveConvINS1_47MainloopSm100TmaUmmaWarpSpecializedImplicitGemmILS5_0ELi17ELi2ELi1ELi2EN4cute5tupleIJNSA_1CILi2EEENSC_ILi1EEESE_EEEEENSB_IJNSC_ILi64EEENSC_ILi128EEENSB_IJNSC_ILi32EEEEEEEEENS_10bfloat16_tESM_NSA_8TiledMMAINSA_8MMA_AtomIJNSA_20SM100_MMA_F16BF16_SSISM_SM_fLi64ELi128ELNSA_4UMMA5MajorE0ELSR_0ELNSQ_7ScaleInE0ELSS_0EEEEEENSA_6LayoutINSB_IJSE_SE_SE_EEENSB_IJNSC_ILi0EEESX_SX_EEEEENSB_IJNSA_10UnderscoreES10_S10_EEEEENS7_6detail27Sm100ImplicitGemmTileTraitsINSA_20SM90_TMA_LOAD_IM2COLENSA_14ComposedLayoutINSA_7SwizzleILi2ELi4ELi3EEENSA_18smem_ptr_flag_bitsILi16EEENSV_INSB_IJNSC_ILi8EEESJ_EEENSB_IJSJ_SE_EEEEEEEvEENS14_INSA_23SM90_TMA_LOAD_MULTICASTES1F_vEEEENS_8epilogue10collective18CollectiveEpilogueINS1K_23Sm100TmaWarpSpecializedILi4ELi2ELi16ELb1ELb0EEEJSL_NSB_IJNSV_ISH_SE_EENSV_ISJ_SE_EEEEESM_NSB_IJNSB_IJlllEEESE_SX_EEESM_S1T_NS1K_6fusion15FusionCallbacksIS1O_NS1U_17LinearCombinationISM_fSM_fLNS_15FloatRoundStyleE2EEESL_S1R_JEEENSA_5SM1004TMEM4LOAD26SM100_TMEM_LOAD_16dp256b4xES15_S1F_NSA_17SM75_U32x4_LDSM_NENSA_21SM90_TMA_STORE_IM2COLES1F_NSA_17SM90_U32x4_STSM_NENSA_39AutoVectorizingCopyWithAssumedAlignmentILi128EEEEEEvvEEEEvNT_6ParamsE,"a",@progbits
	.sectionflags	@""
	.align	4
.nv.constant0._ZN7cutlass13device_kernelINS_4conv6kernel13ConvUniversalINS1_16ConvProblemShapeILNS1_8OperatorE0ELi2EEENS1_10collective14CollectiveConvINS1_47MainloopSm100TmaUmmaWarpSpecializedImplicitGemmILS5_0ELi17ELi2ELi1ELi2EN4cute5tupleIJNSA_1CILi2EEENSC_ILi1EEESE_EEEEENSB_IJNSC_ILi64EEENSC_ILi128EEENSB_IJNSC_ILi32EEEEEEEEENS_10bfloat16_tESM_NSA_8TiledMMAINSA_8MMA_AtomIJNSA_20SM100_MMA_F16BF16_SSISM_SM_fLi64ELi128ELNSA_4UMMA5MajorE0ELSR_0ELNSQ_7ScaleInE0ELSS_0EEEEEENSA_6LayoutINSB_IJSE_SE_SE_EEENSB_IJNSC_ILi0EEESX_SX_EEEEENSB_IJNSA_10UnderscoreES10_S10_EEEEENS7_6detail27Sm100ImplicitGemmTileTraitsINSA_20SM90_TMA_LOAD_IM2COLENSA_14ComposedLayoutINSA_7SwizzleILi2ELi4ELi3EEENSA_18smem_ptr_flag_bitsILi16EEENSV_INSB_IJNSC_ILi8EEESJ_EEENSB_IJSJ_SE_EEEEEEEvEENS14_INSA_23SM90_TMA_LOAD_MULTICASTES1F_vEEEENS_8epilogue10collective18CollectiveEpilogueINS1K_23Sm100TmaWarpSpecializedILi4ELi2ELi16ELb1ELb0EEEJSL_NSB_IJNSV_ISH_SE_EENSV_ISJ_SE_EEEEESM_NSB_IJNSB_IJlllEEESE_SX_EEESM_S1T_NS1K_6fusion15FusionCallbacksIS1O_NS1U_17LinearCombinationISM_fSM_fLNS_15FloatRoundStyleE2EEESL_S1R_JEEENSA_5SM1004TMEM4LOAD26SM100_TMEM_LOAD_16dp256b4xES15_S1F_NSA_17SM75_U32x4_LDSM_NENSA_21SM90_TMA_STORE_IM2COLES1F_NSA_17SM90_U32x4_STSM_NENSA_39AutoVectorizingCopyWithAssumedAlignmentILi128EEEEEEvvEEEEvNT_6ParamsE:
	.zero		2944


//--------------------- SYMBOLS --------------------------

	.type		.nv.reservedSmem.offset0,@object
	.size		.nv.reservedSmem.offset0,0x4
	.type		.nv.reservedSmem.cap,@object
	.size		.nv.reservedSmem.cap,0x4
	.type		__assertfail,@function
